//
// Generated by NVIDIA NVVM Compiler
//
// Compiler Build ID: CL-36424714
// Cuda compilation tools, release 13.0, V13.0.88
// Based on NVVM 20.0.0
//

.version 9.0
.target sm_100
.address_size 64

	// .globl	main_kernel
// _ZZ11main_kernelE15PadInput_shared has been demoted
// _ZZ11main_kernelE13weight_shared has been demoted

.visible .entry main_kernel(
	.param .u64 .ptr .align 1 main_kernel_param_0,
	.param .u64 .ptr .align 1 main_kernel_param_1,
	.param .u64 .ptr .align 1 main_kernel_param_2
)
.maxntid 56
{
	.reg .pred 	%p<132>;
	.reg .b16 	%rs<19>;
	.reg .b32 	%r<516>;
	.reg .b32 	%f<3242>;
	.reg .b64 	%rd<104>;
	// demoted variable
	.shared .align 4 .b8 _ZZ11main_kernelE15PadInput_shared[6912];
	// demoted variable
	.shared .align 4 .b8 _ZZ11main_kernelE13weight_shared[36864];
	ld.param.u64 	%rd17, [main_kernel_param_1];
	ld.param.u64 	%rd16, [main_kernel_param_2];
	cvta.to.global.u64 	%rd1, %rd16;
	cvta.to.global.u64 	%rd2, %rd17;
	mov.u32 	%r1, %tid.x;
	setp.lt.u32 	%p6, %r1, 16;
	mov.f32 	%f3204, 0f00000000;
	@%p6 bra 	$L__BB0_3;
	mov.u32 	%r2, %ctaid.x;
	shr.u32 	%r46, %r2, 5;
	and.b32  	%r3, %r1, 15;
	mul.lo.s32 	%r47, %r3, 3;
	shr.u32 	%r48, %r47, 4;
	or.b32  	%r49, %r48, %r46;
	setp.eq.s32 	%p7, %r49, 0;
	add.s32 	%r50, %r48, %r46;
	setp.gt.u32 	%p8, %r50, 7;
	or.pred  	%p9, %p7, %p8;
	@%p9 bra 	$L__BB0_3;
	shr.u32 	%r52, %r1, 4;
	shl.b32 	%r53, %r2, 4;
	and.b32  	%r54, %r53, 2147483136;
	mul.lo.s32 	%r55, %r3, 96;
	and.b32  	%r56, %r55, 1536;
	mul.lo.s32 	%r57, %r1, 3;
	and.b32  	%r58, %r57, 15;
	mad.lo.s32 	%r59, %r52, 3584, %r54;
	or.b32  	%r60, %r59, %r58;
	add.s32 	%r61, %r60, %r56;
	add.s32 	%r62, %r61, -4096;
	mul.wide.s32 	%rd18, %r62, 4;
	add.s64 	%rd19, %rd2, %rd18;
	ld.global.nc.f32 	%f3204, [%rd19];
$L__BB0_3:
	setp.lt.u32 	%p10, %r1, 16;
	mov.u32 	%r63, _ZZ11main_kernelE15PadInput_shared;
	mad.lo.s32 	%r4, %r1, 12, %r63;
	st.shared.f32 	[%r4], %f3204;
	mov.f32 	%f3205, 0f00000000;
	@%p10 bra 	$L__BB0_6;
	mov.u32 	%r5, %ctaid.x;
	shr.u32 	%r64, %r5, 5;
	and.b32  	%r6, %r1, 15;
	mad.lo.s32 	%r65, %r6, 3, 1;
	shr.u32 	%r66, %r65, 4;
	or.b32  	%r67, %r66, %r64;
	setp.eq.s32 	%p11, %r67, 0;
	add.s32 	%r68, %r66, %r64;
	setp.gt.u32 	%p12, %r68, 7;
	or.pred  	%p13, %p11, %p12;
	@%p13 bra 	$L__BB0_6;
	shr.u32 	%r70, %r1, 4;
	shl.b32 	%r71, %r5, 4;
	and.b32  	%r72, %r71, 2147483136;
	mad.lo.s32 	%r73, %r6, 96, 32;
	and.b32  	%r74, %r73, 3584;
	mad.lo.s32 	%r75, %r1, 3, 1;
	and.b32  	%r76, %r75, 15;
	mad.lo.s32 	%r77, %r70, 3584, %r72;
	or.b32  	%r78, %r77, %r76;
	add.s32 	%r79, %r78, %r74;
	add.s32 	%r80, %r79, -4096;
	mul.wide.s32 	%rd20, %r80, 4;
	add.s64 	%rd21, %rd2, %rd20;
	ld.global.nc.f32 	%f3205, [%rd21];
$L__BB0_6:
	setp.lt.u32 	%p14, %r1, 16;
	mul.lo.s32 	%r7, %r1, 3;
	add.s32 	%r8, %r7, 1;
	st.shared.f32 	[%r4+4], %f3205;
	mov.f32 	%f3206, 0f00000000;
	@%p14 bra 	$L__BB0_9;
	mov.u32 	%r9, %ctaid.x;
	shr.u32 	%r81, %r9, 5;
	and.b32  	%r10, %r1, 15;
	mad.lo.s32 	%r82, %r10, 3, 2;
	shr.u32 	%r83, %r82, 4;
	or.b32  	%r84, %r83, %r81;
	setp.eq.s32 	%p15, %r84, 0;
	add.s32 	%r85, %r83, %r81;
	setp.gt.u32 	%p16, %r85, 7;
	or.pred  	%p17, %p15, %p16;
	@%p17 bra 	$L__BB0_9;
	shr.u32 	%r87, %r1, 4;
	shl.b32 	%r88, %r9, 4;
	and.b32  	%r89, %r88, 2147483136;
	mad.lo.s32 	%r90, %r10, 96, 64;
	and.b32  	%r91, %r90, 3584;
	add.s32 	%r92, %r7, 2;
	and.b32  	%r93, %r92, 15;
	mad.lo.s32 	%r94, %r87, 3584, %r89;
	or.b32  	%r95, %r94, %r93;
	add.s32 	%r96, %r95, %r91;
	add.s32 	%r97, %r96, -4096;
	mul.wide.s32 	%rd22, %r97, 4;
	add.s64 	%rd23, %rd2, %rd22;
	ld.global.nc.f32 	%f3206, [%rd23];
$L__BB0_9:
	add.s32 	%r11, %r7, 2;
	st.shared.f32 	[%r4+8], %f3206;
	mov.u32 	%r12, %ctaid.x;
	shr.u32 	%r13, %r12, 5;
	shr.u32 	%r98, %r7, 3;
	cvt.u16.u32 	%rs1, %r98;
	add.s16 	%rs2, %rs1, 3;
	mul.lo.s16 	%rs3, %rs2, 43;
	shr.u16 	%rs4, %rs3, 8;
	mul.lo.s16 	%rs5, %rs4, 6;
	sub.s16 	%rs6, %rs2, %rs5;
	cvt.u32.u16 	%r99, %rs6;
	and.b32  	%r14, %r99, 255;
	shr.u32 	%r100, %r14, 1;
	or.b32  	%r101, %r100, %r13;
	setp.ne.s32 	%p18, %r101, 0;
	add.s32 	%r102, %r100, %r13;
	setp.lt.u32 	%p19, %r102, 8;
	and.pred  	%p1, %p18, %p19;
	mov.f32 	%f3207, 0f00000000;
	not.pred 	%p20, %p1;
	@%p20 bra 	$L__BB0_11;
	add.s32 	%r104, %r1, 56;
	shr.u32 	%r105, %r104, 4;
	shl.b32 	%r106, %r12, 4;
	and.b32  	%r107, %r106, 2147483136;
	shl.b32 	%r108, %r14, 8;
	and.b32  	%r109, %r108, 1536;
	and.b32  	%r110, %r7, 15;
	xor.b32  	%r111, %r110, 8;
	mad.lo.s32 	%r112, %r105, 3584, %r107;
	or.b32  	%r113, %r112, %r111;
	add.s32 	%r114, %r113, %r109;
	add.s32 	%r115, %r114, -4096;
	mul.wide.u32 	%rd24, %r115, 4;
	add.s64 	%rd25, %rd2, %rd24;
	ld.global.nc.f32 	%f3207, [%rd25];
$L__BB0_11:
	st.shared.f32 	[%r4+672], %f3207;
	shr.u32 	%r116, %r8, 3;
	cvt.u16.u32 	%rs7, %r116;
	add.s16 	%rs8, %rs7, 3;
	mul.lo.s16 	%rs9, %rs8, 43;
	shr.u16 	%rs10, %rs9, 8;
	mul.lo.s16 	%rs11, %rs10, 6;
	sub.s16 	%rs12, %rs8, %rs11;
	cvt.u32.u16 	%r117, %rs12;
	and.b32  	%r15, %r117, 255;
	shr.u32 	%r118, %r15, 1;
	or.b32  	%r119, %r118, %r13;
	setp.ne.s32 	%p21, %r119, 0;
	add.s32 	%r120, %r118, %r13;
	setp.lt.u32 	%p22, %r120, 8;
	and.pred  	%p2, %p21, %p22;
	mov.f32 	%f3208, 0f00000000;
	not.pred 	%p23, %p2;
	@%p23 bra 	$L__BB0_13;
	add.s32 	%r122, %r1, 56;
	shr.u32 	%r123, %r122, 4;
	shl.b32 	%r124, %r12, 4;
	and.b32  	%r125, %r124, 2147483136;
	shl.b32 	%r126, %r15, 8;
	and.b32  	%r127, %r126, 1536;
	add.s32 	%r128, %r7, 9;
	and.b32  	%r129, %r128, 15;
	mad.lo.s32 	%r130, %r123, 3584, %r125;
	or.b32  	%r131, %r130, %r129;
	add.s32 	%r132, %r131, %r127;
	add.s32 	%r133, %r132, -4096;
	mul.wide.u32 	%rd26, %r133, 4;
	add.s64 	%rd27, %rd2, %rd26;
	ld.global.nc.f32 	%f3208, [%rd27];
$L__BB0_13:
	st.shared.f32 	[%r4+676], %f3208;
	shr.u32 	%r134, %r11, 3;
	cvt.u16.u32 	%rs13, %r134;
	add.s16 	%rs14, %rs13, 3;
	mul.lo.s16 	%rs15, %rs14, 43;
	shr.u16 	%rs16, %rs15, 8;
	mul.lo.s16 	%rs17, %rs16, 6;
	sub.s16 	%rs18, %rs14, %rs17;
	cvt.u32.u16 	%r135, %rs18;
	and.b32  	%r16, %r135, 255;
	shr.u32 	%r136, %r16, 1;
	or.b32  	%r137, %r136, %r13;
	setp.ne.s32 	%p24, %r137, 0;
	add.s32 	%r138, %r136, %r13;
	setp.lt.u32 	%p25, %r138, 8;
	and.pred  	%p3, %p24, %p25;
	mov.f32 	%f3209, 0f00000000;
	not.pred 	%p26, %p3;
	@%p26 bra 	$L__BB0_15;
	add.s32 	%r140, %r1, 56;
	shr.u32 	%r141, %r140, 4;
	shl.b32 	%r142, %r12, 4;
	and.b32  	%r143, %r142, 2147483136;
	shl.b32 	%r144, %r16, 8;
	and.b32  	%r145, %r144, 1536;
	add.s32 	%r146, %r7, 10;
	and.b32  	%r147, %r146, 15;
	mad.lo.s32 	%r148, %r141, 3584, %r143;
	or.b32  	%r149, %r148, %r147;
	add.s32 	%r150, %r149, %r145;
	add.s32 	%r151, %r150, -4096;
	mul.wide.u32 	%rd28, %r151, 4;
	add.s64 	%rd29, %rd2, %rd28;
	ld.global.nc.f32 	%f3209, [%rd29];
$L__BB0_15:
	st.shared.f32 	[%r4+680], %f3209;
	setp.gt.u32 	%p27, %r1, 31;
	shl.b32 	%r17, %r12, 4;
	mul.lo.s32 	%r152, %r1, 96;
	and.b32  	%r18, %r17, 2147483136;
	and.b32  	%r153, %r152, 1536;
	and.b32  	%r19, %r7, 15;
	add.s32 	%r154, %r153, %r18;
	or.b32  	%r155, %r154, %r19;
	mul.wide.u32 	%rd30, %r155, 4;
	add.s64 	%rd3, %rd2, %rd30;
	add.s32 	%r156, %r152, 32;
	and.b32  	%r157, %r156, 3584;
	and.b32  	%r20, %r8, 15;
	add.s32 	%r158, %r18, %r157;
	or.b32  	%r159, %r158, %r20;
	mul.wide.u32 	%rd31, %r159, 4;
	add.s64 	%rd4, %rd2, %rd31;
	add.s32 	%r160, %r152, 64;
	and.b32  	%r161, %r160, 3584;
	and.b32  	%r21, %r11, 15;
	add.s32 	%r162, %r18, %r161;
	or.b32  	%r163, %r162, %r21;
	mul.wide.u32 	%rd32, %r163, 4;
	add.s64 	%rd5, %rd2, %rd32;
	mov.f32 	%f3210, 0f00000000;
	@%p27 bra 	$L__BB0_26;
	setp.gt.u32 	%p28, %r1, 15;
	@%p28 bra 	$L__BB0_19;
	shr.u32 	%r164, %r7, 4;
	or.b32  	%r165, %r164, %r13;
	setp.eq.s32 	%p29, %r165, 0;
	add.s32 	%r166, %r164, %r13;
	setp.gt.u32 	%p30, %r166, 7;
	or.pred  	%p31, %p29, %p30;
	@%p31 bra 	$L__BB0_19;
	ld.global.nc.f32 	%f3210, [%rd3+83968];
$L__BB0_19:
	setp.gt.u32 	%p32, %r1, 15;
	st.shared.f32 	[%r4+1344], %f3210;
	mov.f32 	%f3211, 0f00000000;
	@%p32 bra 	$L__BB0_22;
	shr.u32 	%r168, %r8, 4;
	or.b32  	%r169, %r168, %r13;
	setp.eq.s32 	%p33, %r169, 0;
	add.s32 	%r170, %r168, %r13;
	setp.gt.u32 	%p34, %r170, 7;
	or.pred  	%p35, %p33, %p34;
	@%p35 bra 	$L__BB0_22;
	ld.global.nc.f32 	%f3211, [%rd4+83968];
$L__BB0_22:
	setp.gt.u32 	%p36, %r1, 15;
	st.shared.f32 	[%r4+1348], %f3211;
	mov.f32 	%f3212, 0f00000000;
	@%p36 bra 	$L__BB0_25;
	shr.u32 	%r172, %r11, 4;
	or.b32  	%r173, %r172, %r13;
	setp.eq.s32 	%p37, %r173, 0;
	add.s32 	%r174, %r172, %r13;
	setp.gt.u32 	%p38, %r174, 7;
	or.pred  	%p39, %p37, %p38;
	@%p39 bra 	$L__BB0_25;
	ld.global.nc.f32 	%f3212, [%rd5+83968];
$L__BB0_25:
	st.shared.f32 	[%r4+1352], %f3212;
$L__BB0_26:
	shl.b32 	%r176, %r1, 4;
	mov.u32 	%r177, _ZZ11main_kernelE13weight_shared;
	add.s32 	%r22, %r177, %r176;
	shl.b32 	%r178, %r1, 7;
	and.b32  	%r179, %r178, 7680;
	and.b32  	%r180, %r17, 496;
	or.b32  	%r181, %r179, %r180;
	shl.b32 	%r182, %r1, 2;
	and.b32  	%r183, %r182, 12;
	or.b32  	%r184, %r181, %r183;
	mul.wide.u32 	%rd33, %r184, 4;
	add.s64 	%rd6, %rd1, %rd33;
	ld.global.nc.v4.f32 	{%f92, %f93, %f94, %f95}, [%rd6];
	st.shared.v4.f32 	[%r22], {%f92, %f93, %f94, %f95};
	shl.b32 	%r185, %r1, 12;
	add.s32 	%r186, %r185, 229376;
	and.b32  	%r187, %r186, 262144;
	add.s32 	%r188, %r178, 7168;
	and.b32  	%r189, %r188, 7680;
	or.b32  	%r190, %r183, %r180;
	or.b32  	%r191, %r190, %r187;
	or.b32  	%r23, %r191, %r189;
	mul.wide.u32 	%rd34, %r23, 4;
	add.s64 	%rd7, %rd1, %rd34;
	ld.global.nc.v4.f32 	{%f96, %f97, %f98, %f99}, [%rd7];
	st.shared.v4.f32 	[%r22+896], {%f96, %f97, %f98, %f99};
	add.s32 	%r192, %r185, 458752;
	and.b32  	%r193, %r192, 786432;
	add.s32 	%r194, %r178, 6144;
	and.b32  	%r195, %r194, 7680;
	or.b32  	%r196, %r190, %r193;
	or.b32  	%r24, %r196, %r195;
	mul.wide.u32 	%rd35, %r24, 4;
	add.s64 	%rd8, %rd1, %rd35;
	ld.global.nc.v4.f32 	{%f100, %f101, %f102, %f103}, [%rd8];
	st.shared.v4.f32 	[%r22+1792], {%f100, %f101, %f102, %f103};
	add.s32 	%r197, %r185, 688128;
	and.b32  	%r198, %r197, 786432;
	add.s32 	%r199, %r178, 5120;
	and.b32  	%r200, %r199, 7680;
	or.b32  	%r201, %r190, %r198;
	or.b32  	%r25, %r201, %r200;
	mul.wide.u32 	%rd36, %r25, 4;
	add.s64 	%rd9, %rd1, %rd36;
	ld.global.nc.v4.f32 	{%f104, %f105, %f106, %f107}, [%rd9];
	st.shared.v4.f32 	[%r22+2688], {%f104, %f105, %f106, %f107};
	add.s32 	%r202, %r185, 917504;
	and.b32  	%r203, %r202, 1835008;
	xor.b32  	%r204, %r179, 4096;
	or.b32  	%r205, %r190, %r204;
	or.b32  	%r26, %r205, %r203;
	mul.wide.u32 	%rd37, %r26, 4;
	add.s64 	%rd10, %rd1, %rd37;
	ld.global.nc.v4.f32 	{%f108, %f109, %f110, %f111}, [%rd10];
	st.shared.v4.f32 	[%r22+3584], {%f108, %f109, %f110, %f111};
	add.s32 	%r206, %r185, 1146880;
	and.b32  	%r207, %r206, 1310720;
	add.s32 	%r208, %r178, 3072;
	and.b32  	%r209, %r208, 7680;
	or.b32  	%r210, %r190, %r207;
	or.b32  	%r27, %r210, %r209;
	mul.wide.u32 	%rd38, %r27, 4;
	add.s64 	%rd11, %rd1, %rd38;
	ld.global.nc.v4.f32 	{%f112, %f113, %f114, %f115}, [%rd11];
	st.shared.v4.f32 	[%r22+4480], {%f112, %f113, %f114, %f115};
	add.s32 	%r211, %r185, 1376256;
	and.b32  	%r212, %r211, 1835008;
	add.s32 	%r213, %r178, 2048;
	and.b32  	%r214, %r213, 7680;
	or.b32  	%r215, %r190, %r212;
	or.b32  	%r28, %r215, %r214;
	mul.wide.u32 	%rd39, %r28, 4;
	add.s64 	%rd12, %rd1, %rd39;
	ld.global.nc.v4.f32 	{%f116, %f117, %f118, %f119}, [%rd12];
	st.shared.v4.f32 	[%r22+5376], {%f116, %f117, %f118, %f119};
	ld.global.nc.v4.f32 	{%f120, %f121, %f122, %f123}, [%rd6+6295552];
	st.shared.v4.f32 	[%r22+6272], {%f120, %f121, %f122, %f123};
	ld.global.nc.v4.f32 	{%f124, %f125, %f126, %f127}, [%rd6+7340032];
	st.shared.v4.f32 	[%r22+7168], {%f124, %f125, %f126, %f127};
	add.s32 	%r216, %r185, 2064384;
	and.b32  	%r217, %r216, 3932160;
	or.b32  	%r218, %r190, %r217;
	or.b32  	%r29, %r218, %r189;
	mul.wide.u32 	%rd40, %r29, 4;
	add.s64 	%rd13, %rd1, %rd40;
	ld.global.nc.v4.f32 	{%f128, %f129, %f130, %f131}, [%rd13];
	st.shared.v4.f32 	[%r22+8064], {%f128, %f129, %f130, %f131};
	setp.gt.u32 	%p40, %r1, 15;
	@%p40 bra 	$L__BB0_28;
	ld.global.nc.v4.f32 	{%f132, %f133, %f134, %f135}, [%rd6+8413184];
	st.shared.v4.f32 	[%r22+8960], {%f132, %f133, %f134, %f135};
$L__BB0_28:
	setp.lt.u32 	%p41, %r1, 16;
	// begin inline asm
	cp.async.commit_group;
	// end inline asm
	mov.f32 	%f3213, 0f00000000;
	@%p41 bra 	$L__BB0_31;
	and.b32  	%r30, %r1, 15;
	mul.lo.s32 	%r219, %r30, 3;
	shr.u32 	%r220, %r219, 4;
	or.b32  	%r221, %r220, %r13;
	setp.eq.s32 	%p42, %r221, 0;
	add.s32 	%r222, %r220, %r13;
	setp.gt.u32 	%p43, %r222, 7;
	or.pred  	%p44, %p42, %p43;
	@%p44 bra 	$L__BB0_31;
	shr.u32 	%r224, %r1, 4;
	mul.lo.s32 	%r225, %r30, 96;
	and.b32  	%r226, %r225, 1536;
	mad.lo.s32 	%r227, %r224, 3584, %r18;
	add.s32 	%r228, %r227, %r19;
	add.s32 	%r229, %r228, %r226;
	add.s32 	%r230, %r229, -4080;
	mul.wide.s32 	%rd41, %r230, 4;
	add.s64 	%rd42, %rd2, %rd41;
	ld.global.nc.f32 	%f3213, [%rd42];
$L__BB0_31:
	setp.lt.u32 	%p45, %r1, 16;
	st.shared.f32 	[%r4+1728], %f3213;
	mov.f32 	%f3214, 0f00000000;
	@%p45 bra 	$L__BB0_34;
	and.b32  	%r31, %r1, 15;
	mad.lo.s32 	%r231, %r31, 3, 1;
	shr.u32 	%r232, %r231, 4;
	or.b32  	%r233, %r232, %r13;
	setp.eq.s32 	%p46, %r233, 0;
	add.s32 	%r234, %r232, %r13;
	setp.gt.u32 	%p47, %r234, 7;
	or.pred  	%p48, %p46, %p47;
	@%p48 bra 	$L__BB0_34;
	shr.u32 	%r236, %r1, 4;
	mad.lo.s32 	%r237, %r31, 96, 32;
	and.b32  	%r238, %r237, 3584;
	mad.lo.s32 	%r239, %r236, 3584, %r18;
	add.s32 	%r240, %r239, %r20;
	add.s32 	%r241, %r240, %r238;
	add.s32 	%r242, %r241, -4080;
	mul.wide.s32 	%rd43, %r242, 4;
	add.s64 	%rd44, %rd2, %rd43;
	ld.global.nc.f32 	%f3214, [%rd44];
$L__BB0_34:
	setp.lt.u32 	%p49, %r1, 16;
	st.shared.f32 	[%r4+1732], %f3214;
	mov.f32 	%f3215, 0f00000000;
	@%p49 bra 	$L__BB0_37;
	and.b32  	%r32, %r1, 15;
	mad.lo.s32 	%r243, %r32, 3, 2;
	shr.u32 	%r244, %r243, 4;
	or.b32  	%r245, %r244, %r13;
	setp.eq.s32 	%p50, %r245, 0;
	add.s32 	%r246, %r244, %r13;
	setp.gt.u32 	%p51, %r246, 7;
	or.pred  	%p52, %p50, %p51;
	@%p52 bra 	$L__BB0_37;
	shr.u32 	%r248, %r1, 4;
	mad.lo.s32 	%r249, %r32, 96, 64;
	and.b32  	%r250, %r249, 3584;
	mad.lo.s32 	%r251, %r248, 3584, %r18;
	add.s32 	%r252, %r251, %r21;
	add.s32 	%r253, %r252, %r250;
	add.s32 	%r254, %r253, -4080;
	mul.wide.s32 	%rd45, %r254, 4;
	add.s64 	%rd46, %rd2, %rd45;
	ld.global.nc.f32 	%f3215, [%rd46];
$L__BB0_37:
	st.shared.f32 	[%r4+1736], %f3215;
	mov.f32 	%f3216, 0f00000000;
	@%p20 bra 	$L__BB0_39;
	add.s32 	%r255, %r1, 56;
	shr.u32 	%r256, %r255, 4;
	shl.b32 	%r257, %r14, 8;
	and.b32  	%r258, %r257, 1536;
	xor.b32  	%r259, %r19, 8;
	mad.lo.s32 	%r260, %r256, 3584, %r18;
	add.s32 	%r261, %r260, %r259;
	add.s32 	%r262, %r261, %r258;
	add.s32 	%r263, %r262, -4080;
	mul.wide.u32 	%rd47, %r263, 4;
	add.s64 	%rd48, %rd2, %rd47;
	ld.global.nc.f32 	%f3216, [%rd48];
$L__BB0_39:
	st.shared.f32 	[%r4+2400], %f3216;
	mov.f32 	%f3217, 0f00000000;
	@%p23 bra 	$L__BB0_41;
	add.s32 	%r264, %r1, 56;
	shr.u32 	%r265, %r264, 4;
	shl.b32 	%r266, %r15, 8;
	and.b32  	%r267, %r266, 1536;
	add.s32 	%r268, %r7, 9;
	and.b32  	%r269, %r268, 15;
	mad.lo.s32 	%r270, %r265, 3584, %r18;
	add.s32 	%r271, %r270, %r269;
	add.s32 	%r272, %r271, %r267;
	add.s32 	%r273, %r272, -4080;
	mul.wide.u32 	%rd49, %r273, 4;
	add.s64 	%rd50, %rd2, %rd49;
	ld.global.nc.f32 	%f3217, [%rd50];
$L__BB0_41:
	st.shared.f32 	[%r4+2404], %f3217;
	mov.f32 	%f3218, 0f00000000;
	@%p26 bra 	$L__BB0_43;
	add.s32 	%r274, %r1, 56;
	shr.u32 	%r275, %r274, 4;
	shl.b32 	%r276, %r16, 8;
	and.b32  	%r277, %r276, 1536;
	add.s32 	%r278, %r7, 10;
	and.b32  	%r279, %r278, 15;
	mad.lo.s32 	%r280, %r275, 3584, %r18;
	add.s32 	%r281, %r280, %r279;
	add.s32 	%r282, %r281, %r277;
	add.s32 	%r283, %r282, -4080;
	mul.wide.u32 	%rd51, %r283, 4;
	add.s64 	%rd52, %rd2, %rd51;
	ld.global.nc.f32 	%f3218, [%rd52];
$L__BB0_43:
	setp.gt.u32 	%p56, %r1, 31;
	st.shared.f32 	[%r4+2408], %f3218;
	mov.f32 	%f3219, 0f00000000;
	@%p56 bra 	$L__BB0_54;
	setp.gt.u32 	%p57, %r1, 15;
	@%p57 bra 	$L__BB0_47;
	shr.u32 	%r284, %r7, 4;
	or.b32  	%r285, %r284, %r13;
	setp.eq.s32 	%p58, %r285, 0;
	add.s32 	%r286, %r284, %r13;
	setp.gt.u32 	%p59, %r286, 7;
	or.pred  	%p60, %p58, %p59;
	@%p60 bra 	$L__BB0_47;
	ld.global.nc.f32 	%f3219, [%rd3+84032];
$L__BB0_47:
	setp.gt.u32 	%p61, %r1, 15;
	st.shared.f32 	[%r4+3072], %f3219;
	mov.f32 	%f3220, 0f00000000;
	@%p61 bra 	$L__BB0_50;
	shr.u32 	%r288, %r8, 4;
	or.b32  	%r289, %r288, %r13;
	setp.eq.s32 	%p62, %r289, 0;
	add.s32 	%r290, %r288, %r13;
	setp.gt.u32 	%p63, %r290, 7;
	or.pred  	%p64, %p62, %p63;
	@%p64 bra 	$L__BB0_50;
	ld.global.nc.f32 	%f3220, [%rd4+84032];
$L__BB0_50:
	setp.gt.u32 	%p65, %r1, 15;
	st.shared.f32 	[%r4+3076], %f3220;
	mov.f32 	%f3221, 0f00000000;
	@%p65 bra 	$L__BB0_53;
	shr.u32 	%r292, %r11, 4;
	or.b32  	%r293, %r292, %r13;
	setp.eq.s32 	%p66, %r293, 0;
	add.s32 	%r294, %r292, %r13;
	setp.gt.u32 	%p67, %r294, 7;
	or.pred  	%p68, %p66, %p67;
	@%p68 bra 	$L__BB0_53;
	ld.global.nc.f32 	%f3221, [%rd5+84032];
$L__BB0_53:
	st.shared.f32 	[%r4+3080], %f3221;
$L__BB0_54:
	setp.gt.u32 	%p69, %r1, 15;
	ld.global.nc.v4.f32 	{%f151, %f152, %f153, %f154}, [%rd6+32768];
	st.shared.v4.f32 	[%r22+9216], {%f151, %f152, %f153, %f154};
	ld.global.nc.v4.f32 	{%f155, %f156, %f157, %f158}, [%rd7+32768];
	st.shared.v4.f32 	[%r22+10112], {%f155, %f156, %f157, %f158};
	ld.global.nc.v4.f32 	{%f159, %f160, %f161, %f162}, [%rd8+32768];
	st.shared.v4.f32 	[%r22+11008], {%f159, %f160, %f161, %f162};
	ld.global.nc.v4.f32 	{%f163, %f164, %f165, %f166}, [%rd9+32768];
	st.shared.v4.f32 	[%r22+11904], {%f163, %f164, %f165, %f166};
	ld.global.nc.v4.f32 	{%f167, %f168, %f169, %f170}, [%rd10+32768];
	st.shared.v4.f32 	[%r22+12800], {%f167, %f168, %f169, %f170};
	ld.global.nc.v4.f32 	{%f171, %f172, %f173, %f174}, [%rd11+32768];
	st.shared.v4.f32 	[%r22+13696], {%f171, %f172, %f173, %f174};
	ld.global.nc.v4.f32 	{%f175, %f176, %f177, %f178}, [%rd12+32768];
	st.shared.v4.f32 	[%r22+14592], {%f175, %f176, %f177, %f178};
	ld.global.nc.v4.f32 	{%f179, %f180, %f181, %f182}, [%rd6+6328320];
	st.shared.v4.f32 	[%r22+15488], {%f179, %f180, %f181, %f182};
	ld.global.nc.v4.f32 	{%f183, %f184, %f185, %f186}, [%rd6+7372800];
	st.shared.v4.f32 	[%r22+16384], {%f183, %f184, %f185, %f186};
	ld.global.nc.v4.f32 	{%f187, %f188, %f189, %f190}, [%rd13+32768];
	st.shared.v4.f32 	[%r22+17280], {%f187, %f188, %f189, %f190};
	@%p69 bra 	$L__BB0_56;
	ld.global.nc.v4.f32 	{%f191, %f192, %f193, %f194}, [%rd6+8445952];
	st.shared.v4.f32 	[%r22+18176], {%f191, %f192, %f193, %f194};
$L__BB0_56:
	setp.lt.u32 	%p70, %r1, 16;
	// begin inline asm
	cp.async.commit_group;
	// end inline asm
	mov.f32 	%f3222, 0f00000000;
	@%p70 bra 	$L__BB0_59;
	and.b32  	%r33, %r1, 15;
	mul.lo.s32 	%r296, %r33, 3;
	shr.u32 	%r297, %r296, 4;
	or.b32  	%r298, %r297, %r13;
	setp.eq.s32 	%p71, %r298, 0;
	add.s32 	%r299, %r297, %r13;
	setp.gt.u32 	%p72, %r299, 7;
	or.pred  	%p73, %p71, %p72;
	@%p73 bra 	$L__BB0_59;
	shr.u32 	%r301, %r1, 4;
	mul.lo.s32 	%r302, %r33, 96;
	and.b32  	%r303, %r302, 1536;
	mad.lo.s32 	%r304, %r301, 3584, %r18;
	add.s32 	%r305, %r304, %r19;
	add.s32 	%r306, %r305, %r303;
	add.s32 	%r307, %r306, -4064;
	mul.wide.s32 	%rd53, %r307, 4;
	add.s64 	%rd54, %rd2, %rd53;
	ld.global.nc.f32 	%f3222, [%rd54];
$L__BB0_59:
	setp.lt.u32 	%p74, %r1, 16;
	st.shared.f32 	[%r4+3456], %f3222;
	mov.f32 	%f3223, 0f00000000;
	@%p74 bra 	$L__BB0_62;
	and.b32  	%r34, %r1, 15;
	mad.lo.s32 	%r308, %r34, 3, 1;
	shr.u32 	%r309, %r308, 4;
	or.b32  	%r310, %r309, %r13;
	setp.eq.s32 	%p75, %r310, 0;
	add.s32 	%r311, %r309, %r13;
	setp.gt.u32 	%p76, %r311, 7;
	or.pred  	%p77, %p75, %p76;
	@%p77 bra 	$L__BB0_62;
	shr.u32 	%r313, %r1, 4;
	mad.lo.s32 	%r314, %r34, 96, 32;
	and.b32  	%r315, %r314, 3584;
	mad.lo.s32 	%r316, %r313, 3584, %r18;
	add.s32 	%r317, %r316, %r20;
	add.s32 	%r318, %r317, %r315;
	add.s32 	%r319, %r318, -4064;
	mul.wide.s32 	%rd55, %r319, 4;
	add.s64 	%rd56, %rd2, %rd55;
	ld.global.nc.f32 	%f3223, [%rd56];
$L__BB0_62:
	setp.lt.u32 	%p78, %r1, 16;
	st.shared.f32 	[%r4+3460], %f3223;
	mov.f32 	%f3224, 0f00000000;
	@%p78 bra 	$L__BB0_65;
	and.b32  	%r35, %r1, 15;
	mad.lo.s32 	%r320, %r35, 3, 2;
	shr.u32 	%r321, %r320, 4;
	or.b32  	%r322, %r321, %r13;
	setp.eq.s32 	%p79, %r322, 0;
	add.s32 	%r323, %r321, %r13;
	setp.gt.u32 	%p80, %r323, 7;
	or.pred  	%p81, %p79, %p80;
	@%p81 bra 	$L__BB0_65;
	shr.u32 	%r325, %r1, 4;
	mad.lo.s32 	%r326, %r35, 96, 64;
	and.b32  	%r327, %r326, 3584;
	mad.lo.s32 	%r328, %r325, 3584, %r18;
	add.s32 	%r329, %r328, %r21;
	add.s32 	%r330, %r329, %r327;
	add.s32 	%r331, %r330, -4064;
	mul.wide.s32 	%rd57, %r331, 4;
	add.s64 	%rd58, %rd2, %rd57;
	ld.global.nc.f32 	%f3224, [%rd58];
$L__BB0_65:
	st.shared.f32 	[%r4+3464], %f3224;
	mov.f32 	%f3225, 0f00000000;
	@%p20 bra 	$L__BB0_67;
	add.s32 	%r332, %r1, 56;
	shr.u32 	%r333, %r332, 4;
	shl.b32 	%r334, %r14, 8;
	and.b32  	%r335, %r334, 1536;
	xor.b32  	%r336, %r19, 8;
	mad.lo.s32 	%r337, %r333, 3584, %r18;
	add.s32 	%r338, %r337, %r336;
	add.s32 	%r339, %r338, %r335;
	add.s32 	%r340, %r339, -4064;
	mul.wide.u32 	%rd59, %r340, 4;
	add.s64 	%rd60, %rd2, %rd59;
	ld.global.nc.f32 	%f3225, [%rd60];
$L__BB0_67:
	st.shared.f32 	[%r4+4128], %f3225;
	mov.f32 	%f3226, 0f00000000;
	@%p23 bra 	$L__BB0_69;
	add.s32 	%r341, %r1, 56;
	shr.u32 	%r342, %r341, 4;
	shl.b32 	%r343, %r15, 8;
	and.b32  	%r344, %r343, 1536;
	add.s32 	%r345, %r7, 9;
	and.b32  	%r346, %r345, 15;
	mad.lo.s32 	%r347, %r342, 3584, %r18;
	add.s32 	%r348, %r347, %r346;
	add.s32 	%r349, %r348, %r344;
	add.s32 	%r350, %r349, -4064;
	mul.wide.u32 	%rd61, %r350, 4;
	add.s64 	%rd62, %rd2, %rd61;
	ld.global.nc.f32 	%f3226, [%rd62];
$L__BB0_69:
	st.shared.f32 	[%r4+4132], %f3226;
	mov.f32 	%f3227, 0f00000000;
	@%p26 bra 	$L__BB0_71;
	add.s32 	%r351, %r1, 56;
	shr.u32 	%r352, %r351, 4;
	shl.b32 	%r353, %r16, 8;
	and.b32  	%r354, %r353, 1536;
	add.s32 	%r355, %r7, 10;
	and.b32  	%r356, %r355, 15;
	mad.lo.s32 	%r357, %r352, 3584, %r18;
	add.s32 	%r358, %r357, %r356;
	add.s32 	%r359, %r358, %r354;
	add.s32 	%r360, %r359, -4064;
	mul.wide.u32 	%rd63, %r360, 4;
	add.s64 	%rd64, %rd2, %rd63;
	ld.global.nc.f32 	%f3227, [%rd64];
$L__BB0_71:
	setp.gt.u32 	%p85, %r1, 31;
	st.shared.f32 	[%r4+4136], %f3227;
	mov.f32 	%f3228, 0f00000000;
	@%p85 bra 	$L__BB0_82;
	setp.gt.u32 	%p86, %r1, 15;
	@%p86 bra 	$L__BB0_75;
	shr.u32 	%r361, %r7, 4;
	or.b32  	%r362, %r361, %r13;
	setp.eq.s32 	%p87, %r362, 0;
	add.s32 	%r363, %r361, %r13;
	setp.gt.u32 	%p88, %r363, 7;
	or.pred  	%p89, %p87, %p88;
	@%p89 bra 	$L__BB0_75;
	ld.global.nc.f32 	%f3228, [%rd3+84096];
$L__BB0_75:
	setp.gt.u32 	%p90, %r1, 15;
	st.shared.f32 	[%r4+4800], %f3228;
	mov.f32 	%f3229, 0f00000000;
	@%p90 bra 	$L__BB0_78;
	shr.u32 	%r365, %r8, 4;
	or.b32  	%r366, %r365, %r13;
	setp.eq.s32 	%p91, %r366, 0;
	add.s32 	%r367, %r365, %r13;
	setp.gt.u32 	%p92, %r367, 7;
	or.pred  	%p93, %p91, %p92;
	@%p93 bra 	$L__BB0_78;
	ld.global.nc.f32 	%f3229, [%rd4+84096];
$L__BB0_78:
	setp.gt.u32 	%p94, %r1, 15;
	st.shared.f32 	[%r4+4804], %f3229;
	mov.f32 	%f3230, 0f00000000;
	@%p94 bra 	$L__BB0_81;
	shr.u32 	%r369, %r11, 4;
	or.b32  	%r370, %r369, %r13;
	setp.eq.s32 	%p95, %r370, 0;
	add.s32 	%r371, %r369, %r13;
	setp.gt.u32 	%p96, %r371, 7;
	or.pred  	%p97, %p95, %p96;
	@%p97 bra 	$L__BB0_81;
	ld.global.nc.f32 	%f3230, [%rd5+84096];
$L__BB0_81:
	st.shared.f32 	[%r4+4808], %f3230;
$L__BB0_82:
	setp.gt.u32 	%p98, %r1, 15;
	ld.global.nc.v4.f32 	{%f210, %f211, %f212, %f213}, [%rd6+65536];
	st.shared.v4.f32 	[%r22+18432], {%f210, %f211, %f212, %f213};
	ld.global.nc.v4.f32 	{%f214, %f215, %f216, %f217}, [%rd7+65536];
	st.shared.v4.f32 	[%r22+19328], {%f214, %f215, %f216, %f217};
	ld.global.nc.v4.f32 	{%f218, %f219, %f220, %f221}, [%rd8+65536];
	st.shared.v4.f32 	[%r22+20224], {%f218, %f219, %f220, %f221};
	ld.global.nc.v4.f32 	{%f222, %f223, %f224, %f225}, [%rd9+65536];
	st.shared.v4.f32 	[%r22+21120], {%f222, %f223, %f224, %f225};
	ld.global.nc.v4.f32 	{%f226, %f227, %f228, %f229}, [%rd10+65536];
	st.shared.v4.f32 	[%r22+22016], {%f226, %f227, %f228, %f229};
	ld.global.nc.v4.f32 	{%f230, %f231, %f232, %f233}, [%rd11+65536];
	st.shared.v4.f32 	[%r22+22912], {%f230, %f231, %f232, %f233};
	ld.global.nc.v4.f32 	{%f234, %f235, %f236, %f237}, [%rd12+65536];
	st.shared.v4.f32 	[%r22+23808], {%f234, %f235, %f236, %f237};
	ld.global.nc.v4.f32 	{%f238, %f239, %f240, %f241}, [%rd6+6361088];
	st.shared.v4.f32 	[%r22+24704], {%f238, %f239, %f240, %f241};
	ld.global.nc.v4.f32 	{%f242, %f243, %f244, %f245}, [%rd6+7405568];
	st.shared.v4.f32 	[%r22+25600], {%f242, %f243, %f244, %f245};
	ld.global.nc.v4.f32 	{%f246, %f247, %f248, %f249}, [%rd13+65536];
	st.shared.v4.f32 	[%r22+26496], {%f246, %f247, %f248, %f249};
	@%p98 bra 	$L__BB0_84;
	ld.global.nc.v4.f32 	{%f250, %f251, %f252, %f253}, [%rd6+8478720];
	st.shared.v4.f32 	[%r22+27392], {%f250, %f251, %f252, %f253};
$L__BB0_84:
	setp.lt.u32 	%p99, %r1, 16;
	// begin inline asm
	cp.async.commit_group;
	// end inline asm
	and.b32  	%r374, %r1, 15;
	mul.lo.s32 	%r375, %r374, 3;
	add.s32 	%r376, %r1, 56;
	shr.u32 	%r377, %r376, 4;
	mad.lo.s32 	%r378, %r377, 3584, %r18;
	add.s32 	%r379, %r375, 1;
	shr.u32 	%r380, %r379, 4;
	or.b32  	%r381, %r380, %r13;
	setp.eq.s32 	%p100, %r381, 0;
	add.s32 	%r383, %r380, %r13;
	setp.gt.u32 	%p101, %r383, 7;
	add.s32 	%r385, %r375, 2;
	shr.u32 	%r386, %r385, 4;
	or.b32  	%r387, %r386, %r13;
	setp.eq.s32 	%p102, %r387, 0;
	add.s32 	%r389, %r386, %r13;
	setp.gt.u32 	%p103, %r389, 7;
	shl.b32 	%r391, %r14, 8;
	and.b32  	%r392, %r391, 1536;
	xor.b32  	%r393, %r19, 8;
	add.s32 	%r394, %r378, -4048;
	add.s32 	%r395, %r394, %r393;
	add.s32 	%r36, %r395, %r392;
	shl.b32 	%r396, %r15, 8;
	and.b32  	%r397, %r396, 1536;
	add.s32 	%r398, %r7, 9;
	and.b32  	%r399, %r398, 15;
	add.s32 	%r400, %r394, %r399;
	add.s32 	%r37, %r400, %r397;
	shl.b32 	%r401, %r16, 8;
	and.b32  	%r402, %r401, 1536;
	add.s32 	%r403, %r7, 10;
	and.b32  	%r404, %r403, 15;
	add.s32 	%r405, %r394, %r404;
	add.s32 	%r38, %r405, %r402;
	shr.u32 	%r39, %r1, 3;
	or.pred  	%p104, %p99, %p100;
	or.pred  	%p4, %p104, %p101;
	or.pred  	%p105, %p99, %p102;
	or.pred  	%p5, %p105, %p103;
	mov.f32 	%f3231, 0f00000000;
	mov.b32 	%r515, 0;
	mov.f32 	%f3232, %f3231;
$L__BB0_85:
	bar.sync 	0;
	setp.lt.u32 	%p106, %r1, 16;
	and.b32  	%r406, %r1, 15;
	mul.lo.s32 	%r407, %r406, 3;
	shr.u32 	%r408, %r407, 4;
	mov.u32 	%r409, %ctaid.x;
	shr.u32 	%r410, %r409, 5;
	or.b32  	%r411, %r408, %r410;
	setp.eq.s32 	%p107, %r411, 0;
	or.pred  	%p108, %p106, %p107;
	add.s32 	%r413, %r408, %r410;
	setp.gt.u32 	%p109, %r413, 7;
	or.pred  	%p110, %p108, %p109;
	mov.f32 	%f3233, 0f00000000;
	@%p110 bra 	$L__BB0_87;
	shl.b32 	%r415, %r515, 4;
	and.b32  	%r416, %r17, 2147483136;
	shr.u32 	%r417, %r1, 4;
	mad.lo.s32 	%r418, %r417, 3584, %r416;
	mul.lo.s32 	%r419, %r1, 3;
	and.b32  	%r420, %r419, 15;
	or.b32  	%r421, %r418, %r420;
	mul.lo.s32 	%r423, %r406, 96;
	and.b32  	%r424, %r423, 1536;
	add.s32 	%r425, %r421, %r424;
	add.s32 	%r426, %r425, %r415;
	add.s32 	%r427, %r426, -4048;
	mul.wide.s32 	%rd65, %r427, 4;
	add.s64 	%rd66, %rd2, %rd65;
	ld.global.nc.f32 	%f3233, [%rd66];
$L__BB0_87:
	add.s32 	%r428, %r515, -1;
	and.b32  	%r41, %r428, 3;
	mad.lo.s32 	%r42, %r41, 1728, %r4;
	st.shared.f32 	[%r42], %f3233;
	mov.f32 	%f3234, 0f00000000;
	@%p4 bra 	$L__BB0_89;
	shl.b32 	%r429, %r515, 4;
	and.b32  	%r430, %r17, 2147483136;
	shr.u32 	%r431, %r1, 4;
	mad.lo.s32 	%r432, %r431, 3584, %r430;
	mad.lo.s32 	%r433, %r1, 3, 1;
	and.b32  	%r434, %r433, 15;
	or.b32  	%r435, %r432, %r434;
	mad.lo.s32 	%r437, %r406, 96, 32;
	and.b32  	%r438, %r437, 3584;
	add.s32 	%r439, %r435, %r438;
	add.s32 	%r440, %r439, %r429;
	add.s32 	%r441, %r440, -4048;
	mul.wide.s32 	%rd67, %r441, 4;
	add.s64 	%rd68, %rd2, %rd67;
	ld.global.nc.f32 	%f3234, [%rd68];
$L__BB0_89:
	st.shared.f32 	[%r42+4], %f3234;
	mov.f32 	%f3235, 0f00000000;
	@%p5 bra 	$L__BB0_91;
	shl.b32 	%r442, %r515, 4;
	and.b32  	%r443, %r17, 2147483136;
	shr.u32 	%r444, %r1, 4;
	mad.lo.s32 	%r445, %r444, 3584, %r443;
	mad.lo.s32 	%r446, %r1, 3, 2;
	and.b32  	%r447, %r446, 15;
	or.b32  	%r448, %r445, %r447;
	mad.lo.s32 	%r450, %r406, 96, 64;
	and.b32  	%r451, %r450, 3584;
	add.s32 	%r452, %r448, %r451;
	add.s32 	%r453, %r452, %r442;
	add.s32 	%r454, %r453, -4048;
	mul.wide.s32 	%rd69, %r454, 4;
	add.s64 	%rd70, %rd2, %rd69;
	ld.global.nc.f32 	%f3235, [%rd70];
$L__BB0_91:
	st.shared.f32 	[%r42+8], %f3235;
	mov.f32 	%f3236, 0f00000000;
	@%p20 bra 	$L__BB0_93;
	shl.b32 	%r455, %r515, 4;
	add.s32 	%r456, %r36, %r455;
	mul.wide.u32 	%rd71, %r456, 4;
	add.s64 	%rd72, %rd2, %rd71;
	ld.global.nc.f32 	%f3236, [%rd72];
$L__BB0_93:
	st.shared.f32 	[%r42+672], %f3236;
	mov.f32 	%f3237, 0f00000000;
	@%p23 bra 	$L__BB0_95;
	shl.b32 	%r457, %r515, 4;
	add.s32 	%r458, %r37, %r457;
	mul.wide.u32 	%rd73, %r458, 4;
	add.s64 	%rd74, %rd2, %rd73;
	ld.global.nc.f32 	%f3237, [%rd74];
$L__BB0_95:
	st.shared.f32 	[%r42+676], %f3237;
	mov.f32 	%f3238, 0f00000000;
	@%p26 bra 	$L__BB0_97;
	shl.b32 	%r459, %r515, 4;
	add.s32 	%r460, %r38, %r459;
	mul.wide.u32 	%rd75, %r460, 4;
	add.s64 	%rd76, %rd2, %rd75;
	ld.global.nc.f32 	%f3238, [%rd76];
$L__BB0_97:
	setp.gt.u32 	%p114, %r1, 31;
	st.shared.f32 	[%r42+680], %f3238;
	@%p114 bra 	$L__BB0_105;
	setp.gt.u32 	%p115, %r1, 15;
	mul.lo.s32 	%r461, %r1, 3;
	shr.u32 	%r462, %r461, 4;
	mov.u32 	%r463, %ctaid.x;
	shr.u32 	%r464, %r463, 5;
	or.b32  	%r465, %r462, %r464;
	setp.eq.s32 	%p116, %r465, 0;
	add.s32 	%r466, %r462, %r464;
	setp.gt.u32 	%p117, %r466, 7;
	or.pred  	%p118, %p115, %p117;
	or.pred  	%p119, %p118, %p116;
	mov.f32 	%f3239, 0f00000000;
	@%p119 bra 	$L__BB0_100;
	shl.b32 	%r468, %r515, 4;
	mul.wide.u32 	%rd77, %r468, 4;
	add.s64 	%rd78, %rd3, %rd77;
	ld.global.nc.f32 	%f3239, [%rd78+84160];
$L__BB0_100:
	st.shared.f32 	[%r42+1344], %f3239;
	setp.gt.u32 	%p120, %r1, 15;
	mad.lo.s32 	%r469, %r1, 3, 1;
	shr.u32 	%r470, %r469, 4;
	mov.u32 	%r471, %ctaid.x;
	shr.u32 	%r472, %r471, 5;
	or.b32  	%r473, %r470, %r472;
	setp.eq.s32 	%p121, %r473, 0;
	add.s32 	%r474, %r470, %r472;
	setp.gt.u32 	%p122, %r474, 7;
	or.pred  	%p123, %p120, %p122;
	or.pred  	%p124, %p123, %p121;
	mov.f32 	%f3240, 0f00000000;
	@%p124 bra 	$L__BB0_102;
	shl.b32 	%r476, %r515, 4;
	mul.wide.u32 	%rd79, %r476, 4;
	add.s64 	%rd80, %rd4, %rd79;
	ld.global.nc.f32 	%f3240, [%rd80+84160];
$L__BB0_102:
	st.shared.f32 	[%r42+1348], %f3240;
	setp.gt.u32 	%p125, %r1, 15;
	mad.lo.s32 	%r477, %r1, 3, 2;
	shr.u32 	%r478, %r477, 4;
	mov.u32 	%r479, %ctaid.x;
	shr.u32 	%r480, %r479, 5;
	or.b32  	%r481, %r478, %r480;
	setp.eq.s32 	%p126, %r481, 0;
	add.s32 	%r482, %r478, %r480;
	setp.gt.u32 	%p127, %r482, 7;
	or.pred  	%p128, %p125, %p127;
	or.pred  	%p129, %p128, %p126;
	mov.f32 	%f3241, 0f00000000;
	@%p129 bra 	$L__BB0_104;
	shl.b32 	%r484, %r515, 4;
	mul.wide.u32 	%rd81, %r484, 4;
	add.s64 	%rd82, %rd5, %rd81;
	ld.global.nc.f32 	%f3241, [%rd82+84160];
$L__BB0_104:
	st.shared.f32 	[%r42+1352], %f3241;
$L__BB0_105:
	ld.param.u64 	%rd103, [main_kernel_param_2];
	setp.gt.u32 	%p130, %r1, 15;
	mad.lo.s32 	%r43, %r41, 9216, %r22;
	shl.b32 	%r485, %r515, 13;
	mul.wide.s32 	%rd83, %r485, 4;
	add.s64 	%rd14, %rd6, %rd83;
	ld.global.nc.v4.f32 	{%f264, %f265, %f266, %f267}, [%rd14+98304];
	st.shared.v4.f32 	[%r43], {%f264, %f265, %f266, %f267};
	add.s32 	%r486, %r23, %r485;
	cvta.to.global.u64 	%rd84, %rd103;
	mul.wide.u32 	%rd85, %r486, 4;
	add.s64 	%rd86, %rd84, %rd85;
	ld.global.nc.v4.f32 	{%f268, %f269, %f270, %f271}, [%rd86+98304];
	st.shared.v4.f32 	[%r43+896], {%f268, %f269, %f270, %f271};
	add.s32 	%r487, %r24, %r485;
	mul.wide.u32 	%rd87, %r487, 4;
	add.s64 	%rd88, %rd84, %rd87;
	ld.global.nc.v4.f32 	{%f272, %f273, %f274, %f275}, [%rd88+98304];
	st.shared.v4.f32 	[%r43+1792], {%f272, %f273, %f274, %f275};
	add.s32 	%r488, %r25, %r485;
	mul.wide.u32 	%rd89, %r488, 4;
	add.s64 	%rd90, %rd84, %rd89;
	ld.global.nc.v4.f32 	{%f276, %f277, %f278, %f279}, [%rd90+98304];
	st.shared.v4.f32 	[%r43+2688], {%f276, %f277, %f278, %f279};
	add.s32 	%r489, %r26, %r485;
	mul.wide.u32 	%rd91, %r489, 4;
	add.s64 	%rd92, %rd84, %rd91;
	ld.global.nc.v4.f32 	{%f280, %f281, %f282, %f283}, [%rd92+98304];
	st.shared.v4.f32 	[%r43+3584], {%f280, %f281, %f282, %f283};
	add.s32 	%r490, %r27, %r485;
	mul.wide.u32 	%rd93, %r490, 4;
	add.s64 	%rd94, %rd84, %rd93;
	ld.global.nc.v4.f32 	{%f284, %f285, %f286, %f287}, [%rd94+98304];
	st.shared.v4.f32 	[%r43+4480], {%f284, %f285, %f286, %f287};
	add.s32 	%r491, %r28, %r485;
	mul.wide.u32 	%rd95, %r491, 4;
	add.s64 	%rd96, %rd84, %rd95;
	ld.global.nc.v4.f32 	{%f288, %f289, %f290, %f291}, [%rd96+98304];
	st.shared.v4.f32 	[%r43+5376], {%f288, %f289, %f290, %f291};
	ld.global.nc.v4.f32 	{%f292, %f293, %f294, %f295}, [%rd14+6393856];
	st.shared.v4.f32 	[%r43+6272], {%f292, %f293, %f294, %f295};
	ld.global.nc.v4.f32 	{%f296, %f297, %f298, %f299}, [%rd14+7438336];
	st.shared.v4.f32 	[%r43+7168], {%f296, %f297, %f298, %f299};
	add.s32 	%r492, %r29, %r485;
	mul.wide.u32 	%rd97, %r492, 4;
	add.s64 	%rd98, %rd84, %rd97;
	ld.global.nc.v4.f32 	{%f300, %f301, %f302, %f303}, [%rd98+98304];
	st.shared.v4.f32 	[%r43+8064], {%f300, %f301, %f302, %f303};
	@%p130 bra 	$L__BB0_107;
	ld.global.nc.v4.f32 	{%f304, %f305, %f306, %f307}, [%rd14+8511488];
	st.shared.v4.f32 	[%r43+8960], {%f304, %f305, %f306, %f307};
$L__BB0_107:
	// begin inline asm
	cp.async.commit_group;
	// end inline asm
	// begin inline asm
	cp.async.wait_group 3;
	// end inline asm
	bar.sync 	0;
	and.b32  	%r493, %r515, 3;
	mul.lo.s32 	%r44, %r39, 48;
	mad.lo.s32 	%r494, %r493, 432, %r44;
	shl.b32 	%r495, %r494, 2;
	mov.u32 	%r496, _ZZ11main_kernelE15PadInput_shared;
	add.s32 	%r497, %r496, %r495;
	ld.shared.f32 	%f308, [%r497];
	mul.lo.s32 	%r498, %r493, 9216;
	shl.b32 	%r499, %r1, 3;
	and.b32  	%r500, %r499, 56;
	or.b32  	%r501, %r500, %r498;
	mov.u32 	%r502, _ZZ11main_kernelE13weight_shared;
	add.s32 	%r503, %r502, %r501;
	ld.shared.f32 	%f309, [%r503];
	fma.rn.f32 	%f310, %f308, %f309, %f3231;
	ld.shared.f32 	%f311, [%r497+4];
	ld.shared.f32 	%f312, [%r503+64];
	fma.rn.f32 	%f313, %f311, %f312, %f310;
	ld.shared.f32 	%f314, [%r497+8];
	ld.shared.f32 	%f315, [%r503+128];
	fma.rn.f32 	%f316, %f314, %f315, %f313;
	ld.shared.f32 	%f317, [%r497+12];
	ld.shared.f32 	%f318, [%r503+192];
	fma.rn.f32 	%f319, %f317, %f318, %f316;
	ld.shared.f32 	%f320, [%r497+16];
	ld.shared.f32 	%f321, [%r503+256];
	fma.rn.f32 	%f322, %f320, %f321, %f319;
	ld.shared.f32 	%f323, [%r497+20];
	ld.shared.f32 	%f324, [%r503+320];
	fma.rn.f32 	%f325, %f323, %f324, %f322;
	ld.shared.f32 	%f326, [%r497+24];
	ld.shared.f32 	%f327, [%r503+384];
	fma.rn.f32 	%f328, %f326, %f327, %f325;
	ld.shared.f32 	%f329, [%r497+28];
	ld.shared.f32 	%f330, [%r503+448];
	fma.rn.f32 	%f331, %f329, %f330, %f328;
	ld.shared.f32 	%f332, [%r497+32];
	ld.shared.f32 	%f333, [%r503+512];
	fma.rn.f32 	%f334, %f332, %f333, %f331;
	ld.shared.f32 	%f335, [%r497+36];
	ld.shared.f32 	%f336, [%r503+576];
	fma.rn.f32 	%f337, %f335, %f336, %f334;
	ld.shared.f32 	%f338, [%r497+40];
	ld.shared.f32 	%f339, [%r503+640];
	fma.rn.f32 	%f340, %f338, %f339, %f337;
	ld.shared.f32 	%f341, [%r497+44];
	ld.shared.f32 	%f342, [%r503+704];
	fma.rn.f32 	%f343, %f341, %f342, %f340;
	ld.shared.f32 	%f344, [%r497+48];
	ld.shared.f32 	%f345, [%r503+768];
	fma.rn.f32 	%f346, %f344, %f345, %f343;
	ld.shared.f32 	%f347, [%r497+52];
	ld.shared.f32 	%f348, [%r503+832];
	fma.rn.f32 	%f349, %f347, %f348, %f346;
	ld.shared.f32 	%f350, [%r497+56];
	ld.shared.f32 	%f351, [%r503+896];
	fma.rn.f32 	%f352, %f350, %f351, %f349;
	ld.shared.f32 	%f353, [%r497+60];
	ld.shared.f32 	%f354, [%r503+960];
	fma.rn.f32 	%f355, %f353, %f354, %f352;
	ld.shared.f32 	%f356, [%r497+64];
	ld.shared.f32 	%f357, [%r503+1024];
	fma.rn.f32 	%f358, %f356, %f357, %f355;
	ld.shared.f32 	%f359, [%r497+68];
	ld.shared.f32 	%f360, [%r503+1088];
	fma.rn.f32 	%f361, %f359, %f360, %f358;
	ld.shared.f32 	%f362, [%r497+72];
	ld.shared.f32 	%f363, [%r503+1152];
	fma.rn.f32 	%f364, %f362, %f363, %f361;
	ld.shared.f32 	%f365, [%r497+76];
	ld.shared.f32 	%f366, [%r503+1216];
	fma.rn.f32 	%f367, %f365, %f366, %f364;
	ld.shared.f32 	%f368, [%r497+80];
	ld.shared.f32 	%f369, [%r503+1280];
	fma.rn.f32 	%f370, %f368, %f369, %f367;
	ld.shared.f32 	%f371, [%r497+84];
	ld.shared.f32 	%f372, [%r503+1344];
	fma.rn.f32 	%f373, %f371, %f372, %f370;
	ld.shared.f32 	%f374, [%r497+88];
	ld.shared.f32 	%f375, [%r503+1408];
	fma.rn.f32 	%f376, %f374, %f375, %f373;
	ld.shared.f32 	%f377, [%r497+92];
	ld.shared.f32 	%f378, [%r503+1472];
	fma.rn.f32 	%f379, %f377, %f378, %f376;
	ld.shared.f32 	%f380, [%r497+96];
	ld.shared.f32 	%f381, [%r503+1536];
	fma.rn.f32 	%f382, %f380, %f381, %f379;
	ld.shared.f32 	%f383, [%r497+100];
	ld.shared.f32 	%f384, [%r503+1600];
	fma.rn.f32 	%f385, %f383, %f384, %f382;
	ld.shared.f32 	%f386, [%r497+104];
	ld.shared.f32 	%f387, [%r503+1664];
	fma.rn.f32 	%f388, %f386, %f387, %f385;
	ld.shared.f32 	%f389, [%r497+108];
	ld.shared.f32 	%f390, [%r503+1728];
	fma.rn.f32 	%f391, %f389, %f390, %f388;
	ld.shared.f32 	%f392, [%r497+112];
	ld.shared.f32 	%f393, [%r503+1792];
	fma.rn.f32 	%f394, %f392, %f393, %f391;
	ld.shared.f32 	%f395, [%r497+116];
	ld.shared.f32 	%f396, [%r503+1856];
	fma.rn.f32 	%f397, %f395, %f396, %f394;
	ld.shared.f32 	%f398, [%r497+120];
	ld.shared.f32 	%f399, [%r503+1920];
	fma.rn.f32 	%f400, %f398, %f399, %f397;
	ld.shared.f32 	%f401, [%r497+124];
	ld.shared.f32 	%f402, [%r503+1984];
	fma.rn.f32 	%f403, %f401, %f402, %f400;
	ld.shared.f32 	%f404, [%r497+128];
	ld.shared.f32 	%f405, [%r503+2048];
	fma.rn.f32 	%f406, %f404, %f405, %f403;
	ld.shared.f32 	%f407, [%r497+132];
	ld.shared.f32 	%f408, [%r503+2112];
	fma.rn.f32 	%f409, %f407, %f408, %f406;
	ld.shared.f32 	%f410, [%r497+136];
	ld.shared.f32 	%f411, [%r503+2176];
	fma.rn.f32 	%f412, %f410, %f411, %f409;
	ld.shared.f32 	%f413, [%r497+140];
	ld.shared.f32 	%f414, [%r503+2240];
	fma.rn.f32 	%f415, %f413, %f414, %f412;
	ld.shared.f32 	%f416, [%r497+144];
	ld.shared.f32 	%f417, [%r503+2304];
	fma.rn.f32 	%f418, %f416, %f417, %f415;
	ld.shared.f32 	%f419, [%r497+148];
	ld.shared.f32 	%f420, [%r503+2368];
	fma.rn.f32 	%f421, %f419, %f420, %f418;
	ld.shared.f32 	%f422, [%r497+152];
	ld.shared.f32 	%f423, [%r503+2432];
	fma.rn.f32 	%f424, %f422, %f423, %f421;
	ld.shared.f32 	%f425, [%r497+156];
	ld.shared.f32 	%f426, [%r503+2496];
	fma.rn.f32 	%f427, %f425, %f426, %f424;
	ld.shared.f32 	%f428, [%r497+160];
	ld.shared.f32 	%f429, [%r503+2560];
	fma.rn.f32 	%f430, %f428, %f429, %f427;
	ld.shared.f32 	%f431, [%r497+164];
	ld.shared.f32 	%f432, [%r503+2624];
	fma.rn.f32 	%f433, %f431, %f432, %f430;
	ld.shared.f32 	%f434, [%r497+168];
	ld.shared.f32 	%f435, [%r503+2688];
	fma.rn.f32 	%f436, %f434, %f435, %f433;
	ld.shared.f32 	%f437, [%r497+172];
	ld.shared.f32 	%f438, [%r503+2752];
	fma.rn.f32 	%f439, %f437, %f438, %f436;
	ld.shared.f32 	%f440, [%r497+176];
	ld.shared.f32 	%f441, [%r503+2816];
	fma.rn.f32 	%f442, %f440, %f441, %f439;
	ld.shared.f32 	%f443, [%r497+180];
	ld.shared.f32 	%f444, [%r503+2880];
	fma.rn.f32 	%f445, %f443, %f444, %f442;
	ld.shared.f32 	%f446, [%r497+184];
	ld.shared.f32 	%f447, [%r503+2944];
	fma.rn.f32 	%f448, %f446, %f447, %f445;
	ld.shared.f32 	%f449, [%r497+188];
	ld.shared.f32 	%f450, [%r503+3008];
	fma.rn.f32 	%f451, %f449, %f450, %f448;
	ld.shared.f32 	%f452, [%r503+4];
	fma.rn.f32 	%f453, %f308, %f452, %f3232;
	ld.shared.f32 	%f454, [%r503+68];
	fma.rn.f32 	%f455, %f311, %f454, %f453;
	ld.shared.f32 	%f456, [%r503+132];
	fma.rn.f32 	%f457, %f314, %f456, %f455;
	ld.shared.f32 	%f458, [%r503+196];
	fma.rn.f32 	%f459, %f317, %f458, %f457;
	ld.shared.f32 	%f460, [%r503+260];
	fma.rn.f32 	%f461, %f320, %f460, %f459;
	ld.shared.f32 	%f462, [%r503+324];
	fma.rn.f32 	%f463, %f323, %f462, %f461;
	ld.shared.f32 	%f464, [%r503+388];
	fma.rn.f32 	%f465, %f326, %f464, %f463;
	ld.shared.f32 	%f466, [%r503+452];
	fma.rn.f32 	%f467, %f329, %f466, %f465;
	ld.shared.f32 	%f468, [%r503+516];
	fma.rn.f32 	%f469, %f332, %f468, %f467;
	ld.shared.f32 	%f470, [%r503+580];
	fma.rn.f32 	%f471, %f335, %f470, %f469;
	ld.shared.f32 	%f472, [%r503+644];
	fma.rn.f32 	%f473, %f338, %f472, %f471;
	ld.shared.f32 	%f474, [%r503+708];
	fma.rn.f32 	%f475, %f341, %f474, %f473;
	ld.shared.f32 	%f476, [%r503+772];
	fma.rn.f32 	%f477, %f344, %f476, %f475;
	ld.shared.f32 	%f478, [%r503+836];
	fma.rn.f32 	%f479, %f347, %f478, %f477;
	ld.shared.f32 	%f480, [%r503+900];
	fma.rn.f32 	%f481, %f350, %f480, %f479;
	ld.shared.f32 	%f482, [%r503+964];
	fma.rn.f32 	%f483, %f353, %f482, %f481;
	ld.shared.f32 	%f484, [%r503+1028];
	fma.rn.f32 	%f485, %f356, %f484, %f483;
	ld.shared.f32 	%f486, [%r503+1092];
	fma.rn.f32 	%f487, %f359, %f486, %f485;
	ld.shared.f32 	%f488, [%r503+1156];
	fma.rn.f32 	%f489, %f362, %f488, %f487;
	ld.shared.f32 	%f490, [%r503+1220];
	fma.rn.f32 	%f491, %f365, %f490, %f489;
	ld.shared.f32 	%f492, [%r503+1284];
	fma.rn.f32 	%f493, %f368, %f492, %f491;
	ld.shared.f32 	%f494, [%r503+1348];
	fma.rn.f32 	%f495, %f371, %f494, %f493;
	ld.shared.f32 	%f496, [%r503+1412];
	fma.rn.f32 	%f497, %f374, %f496, %f495;
	ld.shared.f32 	%f498, [%r503+1476];
	fma.rn.f32 	%f499, %f377, %f498, %f497;
	ld.shared.f32 	%f500, [%r503+1540];
	fma.rn.f32 	%f501, %f380, %f500, %f499;
	ld.shared.f32 	%f502, [%r503+1604];
	fma.rn.f32 	%f503, %f383, %f502, %f501;
	ld.shared.f32 	%f504, [%r503+1668];
	fma.rn.f32 	%f505, %f386, %f504, %f503;
	ld.shared.f32 	%f506, [%r503+1732];
	fma.rn.f32 	%f507, %f389, %f506, %f505;
	ld.shared.f32 	%f508, [%r503+1796];
	fma.rn.f32 	%f509, %f392, %f508, %f507;
	ld.shared.f32 	%f510, [%r503+1860];
	fma.rn.f32 	%f511, %f395, %f510, %f509;
	ld.shared.f32 	%f512, [%r503+1924];
	fma.rn.f32 	%f513, %f398, %f512, %f511;
	ld.shared.f32 	%f514, [%r503+1988];
	fma.rn.f32 	%f515, %f401, %f514, %f513;
	ld.shared.f32 	%f516, [%r503+2052];
	fma.rn.f32 	%f517, %f404, %f516, %f515;
	ld.shared.f32 	%f518, [%r503+2116];
	fma.rn.f32 	%f519, %f407, %f518, %f517;
	ld.shared.f32 	%f520, [%r503+2180];
	fma.rn.f32 	%f521, %f410, %f520, %f519;
	ld.shared.f32 	%f522, [%r503+2244];
	fma.rn.f32 	%f523, %f413, %f522, %f521;
	ld.shared.f32 	%f524, [%r503+2308];
	fma.rn.f32 	%f525, %f416, %f524, %f523;
	ld.shared.f32 	%f526, [%r503+2372];
	fma.rn.f32 	%f527, %f419, %f526, %f525;
	ld.shared.f32 	%f528, [%r503+2436];
	fma.rn.f32 	%f529, %f422, %f528, %f527;
	ld.shared.f32 	%f530, [%r503+2500];
	fma.rn.f32 	%f531, %f425, %f530, %f529;
	ld.shared.f32 	%f532, [%r503+2564];
	fma.rn.f32 	%f533, %f428, %f532, %f531;
	ld.shared.f32 	%f534, [%r503+2628];
	fma.rn.f32 	%f535, %f431, %f534, %f533;
	ld.shared.f32 	%f536, [%r503+2692];
	fma.rn.f32 	%f537, %f434, %f536, %f535;
	ld.shared.f32 	%f538, [%r503+2756];
	fma.rn.f32 	%f539, %f437, %f538, %f537;
	ld.shared.f32 	%f540, [%r503+2820];
	fma.rn.f32 	%f541, %f440, %f540, %f539;
	ld.shared.f32 	%f542, [%r503+2884];
	fma.rn.f32 	%f543, %f443, %f542, %f541;
	ld.shared.f32 	%f544, [%r503+2948];
	fma.rn.f32 	%f545, %f446, %f544, %f543;
	ld.shared.f32 	%f546, [%r503+3012];
	fma.rn.f32 	%f547, %f449, %f546, %f545;
	ld.shared.f32 	%f548, [%r497+192];
	ld.shared.f32 	%f549, [%r503+3072];
	fma.rn.f32 	%f550, %f548, %f549, %f451;
	ld.shared.f32 	%f551, [%r497+196];
	ld.shared.f32 	%f552, [%r503+3136];
	fma.rn.f32 	%f553, %f551, %f552, %f550;
	ld.shared.f32 	%f554, [%r497+200];
	ld.shared.f32 	%f555, [%r503+3200];
	fma.rn.f32 	%f556, %f554, %f555, %f553;
	ld.shared.f32 	%f557, [%r497+204];
	ld.shared.f32 	%f558, [%r503+3264];
	fma.rn.f32 	%f559, %f557, %f558, %f556;
	ld.shared.f32 	%f560, [%r497+208];
	ld.shared.f32 	%f561, [%r503+3328];
	fma.rn.f32 	%f562, %f560, %f561, %f559;
	ld.shared.f32 	%f563, [%r497+212];
	ld.shared.f32 	%f564, [%r503+3392];
	fma.rn.f32 	%f565, %f563, %f564, %f562;
	ld.shared.f32 	%f566, [%r497+216];
	ld.shared.f32 	%f567, [%r503+3456];
	fma.rn.f32 	%f568, %f566, %f567, %f565;
	ld.shared.f32 	%f569, [%r497+220];
	ld.shared.f32 	%f570, [%r503+3520];
	fma.rn.f32 	%f571, %f569, %f570, %f568;
	ld.shared.f32 	%f572, [%r497+224];
	ld.shared.f32 	%f573, [%r503+3584];
	fma.rn.f32 	%f574, %f572, %f573, %f571;
	ld.shared.f32 	%f575, [%r497+228];
	ld.shared.f32 	%f576, [%r503+3648];
	fma.rn.f32 	%f577, %f575, %f576, %f574;
	ld.shared.f32 	%f578, [%r497+232];
	ld.shared.f32 	%f579, [%r503+3712];
	fma.rn.f32 	%f580, %f578, %f579, %f577;
	ld.shared.f32 	%f581, [%r497+236];
	ld.shared.f32 	%f582, [%r503+3776];
	fma.rn.f32 	%f583, %f581, %f582, %f580;
	ld.shared.f32 	%f584, [%r497+240];
	ld.shared.f32 	%f585, [%r503+3840];
	fma.rn.f32 	%f586, %f584, %f585, %f583;
	ld.shared.f32 	%f587, [%r497+244];
	ld.shared.f32 	%f588, [%r503+3904];
	fma.rn.f32 	%f589, %f587, %f588, %f586;
	ld.shared.f32 	%f590, [%r497+248];
	ld.shared.f32 	%f591, [%r503+3968];
	fma.rn.f32 	%f592, %f590, %f591, %f589;
	ld.shared.f32 	%f593, [%r497+252];
	ld.shared.f32 	%f594, [%r503+4032];
	fma.rn.f32 	%f595, %f593, %f594, %f592;
	ld.shared.f32 	%f596, [%r497+256];
	ld.shared.f32 	%f597, [%r503+4096];
	fma.rn.f32 	%f598, %f596, %f597, %f595;
	ld.shared.f32 	%f599, [%r497+260];
	ld.shared.f32 	%f600, [%r503+4160];
	fma.rn.f32 	%f601, %f599, %f600, %f598;
	ld.shared.f32 	%f602, [%r497+264];
	ld.shared.f32 	%f603, [%r503+4224];
	fma.rn.f32 	%f604, %f602, %f603, %f601;
	ld.shared.f32 	%f605, [%r497+268];
	ld.shared.f32 	%f606, [%r503+4288];
	fma.rn.f32 	%f607, %f605, %f606, %f604;
	ld.shared.f32 	%f608, [%r497+272];
	ld.shared.f32 	%f609, [%r503+4352];
	fma.rn.f32 	%f610, %f608, %f609, %f607;
	ld.shared.f32 	%f611, [%r497+276];
	ld.shared.f32 	%f612, [%r503+4416];
	fma.rn.f32 	%f613, %f611, %f612, %f610;
	ld.shared.f32 	%f614, [%r497+280];
	ld.shared.f32 	%f615, [%r503+4480];
	fma.rn.f32 	%f616, %f614, %f615, %f613;
	ld.shared.f32 	%f617, [%r497+284];
	ld.shared.f32 	%f618, [%r503+4544];
	fma.rn.f32 	%f619, %f617, %f618, %f616;
	ld.shared.f32 	%f620, [%r497+288];
	ld.shared.f32 	%f621, [%r503+4608];
	fma.rn.f32 	%f622, %f620, %f621, %f619;
	ld.shared.f32 	%f623, [%r497+292];
	ld.shared.f32 	%f624, [%r503+4672];
	fma.rn.f32 	%f625, %f623, %f624, %f622;
	ld.shared.f32 	%f626, [%r497+296];
	ld.shared.f32 	%f627, [%r503+4736];
	fma.rn.f32 	%f628, %f626, %f627, %f625;
	ld.shared.f32 	%f629, [%r497+300];
	ld.shared.f32 	%f630, [%r503+4800];
	fma.rn.f32 	%f631, %f629, %f630, %f628;
	ld.shared.f32 	%f632, [%r497+304];
	ld.shared.f32 	%f633, [%r503+4864];
	fma.rn.f32 	%f634, %f632, %f633, %f631;
	ld.shared.f32 	%f635, [%r497+308];
	ld.shared.f32 	%f636, [%r503+4928];
	fma.rn.f32 	%f637, %f635, %f636, %f634;
	ld.shared.f32 	%f638, [%r497+312];
	ld.shared.f32 	%f639, [%r503+4992];
	fma.rn.f32 	%f640, %f638, %f639, %f637;
	ld.shared.f32 	%f641, [%r497+316];
	ld.shared.f32 	%f642, [%r503+5056];
	fma.rn.f32 	%f643, %f641, %f642, %f640;
	ld.shared.f32 	%f644, [%r497+320];
	ld.shared.f32 	%f645, [%r503+5120];
	fma.rn.f32 	%f646, %f644, %f645, %f643;
	ld.shared.f32 	%f647, [%r497+324];
	ld.shared.f32 	%f648, [%r503+5184];
	fma.rn.f32 	%f649, %f647, %f648, %f646;
	ld.shared.f32 	%f650, [%r497+328];
	ld.shared.f32 	%f651, [%r503+5248];
	fma.rn.f32 	%f652, %f650, %f651, %f649;
	ld.shared.f32 	%f653, [%r497+332];
	ld.shared.f32 	%f654, [%r503+5312];
	fma.rn.f32 	%f655, %f653, %f654, %f652;
	ld.shared.f32 	%f656, [%r497+336];
	ld.shared.f32 	%f657, [%r503+5376];
	fma.rn.f32 	%f658, %f656, %f657, %f655;
	ld.shared.f32 	%f659, [%r497+340];
	ld.shared.f32 	%f660, [%r503+5440];
	fma.rn.f32 	%f661, %f659, %f660, %f658;
	ld.shared.f32 	%f662, [%r497+344];
	ld.shared.f32 	%f663, [%r503+5504];
	fma.rn.f32 	%f664, %f662, %f663, %f661;
	ld.shared.f32 	%f665, [%r497+348];
	ld.shared.f32 	%f666, [%r503+5568];
	fma.rn.f32 	%f667, %f665, %f666, %f664;
	ld.shared.f32 	%f668, [%r497+352];
	ld.shared.f32 	%f669, [%r503+5632];
	fma.rn.f32 	%f670, %f668, %f669, %f667;
	ld.shared.f32 	%f671, [%r497+356];
	ld.shared.f32 	%f672, [%r503+5696];
	fma.rn.f32 	%f673, %f671, %f672, %f670;
	ld.shared.f32 	%f674, [%r497+360];
	ld.shared.f32 	%f675, [%r503+5760];
	fma.rn.f32 	%f676, %f674, %f675, %f673;
	ld.shared.f32 	%f677, [%r497+364];
	ld.shared.f32 	%f678, [%r503+5824];
	fma.rn.f32 	%f679, %f677, %f678, %f676;
	ld.shared.f32 	%f680, [%r497+368];
	ld.shared.f32 	%f681, [%r503+5888];
	fma.rn.f32 	%f682, %f680, %f681, %f679;
	ld.shared.f32 	%f683, [%r497+372];
	ld.shared.f32 	%f684, [%r503+5952];
	fma.rn.f32 	%f685, %f683, %f684, %f682;
	ld.shared.f32 	%f686, [%r497+376];
	ld.shared.f32 	%f687, [%r503+6016];
	fma.rn.f32 	%f688, %f686, %f687, %f685;
	ld.shared.f32 	%f689, [%r497+380];
	ld.shared.f32 	%f690, [%r503+6080];
	fma.rn.f32 	%f691, %f689, %f690, %f688;
	ld.shared.f32 	%f692, [%r503+3076];
	fma.rn.f32 	%f693, %f548, %f692, %f547;
	ld.shared.f32 	%f694, [%r503+3140];
	fma.rn.f32 	%f695, %f551, %f694, %f693;
	ld.shared.f32 	%f696, [%r503+3204];
	fma.rn.f32 	%f697, %f554, %f696, %f695;
	ld.shared.f32 	%f698, [%r503+3268];
	fma.rn.f32 	%f699, %f557, %f698, %f697;
	ld.shared.f32 	%f700, [%r503+3332];
	fma.rn.f32 	%f701, %f560, %f700, %f699;
	ld.shared.f32 	%f702, [%r503+3396];
	fma.rn.f32 	%f703, %f563, %f702, %f701;
	ld.shared.f32 	%f704, [%r503+3460];
	fma.rn.f32 	%f705, %f566, %f704, %f703;
	ld.shared.f32 	%f706, [%r503+3524];
	fma.rn.f32 	%f707, %f569, %f706, %f705;
	ld.shared.f32 	%f708, [%r503+3588];
	fma.rn.f32 	%f709, %f572, %f708, %f707;
	ld.shared.f32 	%f710, [%r503+3652];
	fma.rn.f32 	%f711, %f575, %f710, %f709;
	ld.shared.f32 	%f712, [%r503+3716];
	fma.rn.f32 	%f713, %f578, %f712, %f711;
	ld.shared.f32 	%f714, [%r503+3780];
	fma.rn.f32 	%f715, %f581, %f714, %f713;
	ld.shared.f32 	%f716, [%r503+3844];
	fma.rn.f32 	%f717, %f584, %f716, %f715;
	ld.shared.f32 	%f718, [%r503+3908];
	fma.rn.f32 	%f719, %f587, %f718, %f717;
	ld.shared.f32 	%f720, [%r503+3972];
	fma.rn.f32 	%f721, %f590, %f720, %f719;
	ld.shared.f32 	%f722, [%r503+4036];
	fma.rn.f32 	%f723, %f593, %f722, %f721;
	ld.shared.f32 	%f724, [%r503+4100];
	fma.rn.f32 	%f725, %f596, %f724, %f723;
	ld.shared.f32 	%f726, [%r503+4164];
	fma.rn.f32 	%f727, %f599, %f726, %f725;
	ld.shared.f32 	%f728, [%r503+4228];
	fma.rn.f32 	%f729, %f602, %f728, %f727;
	ld.shared.f32 	%f730, [%r503+4292];
	fma.rn.f32 	%f731, %f605, %f730, %f729;
	ld.shared.f32 	%f732, [%r503+4356];
	fma.rn.f32 	%f733, %f608, %f732, %f731;
	ld.shared.f32 	%f734, [%r503+4420];
	fma.rn.f32 	%f735, %f611, %f734, %f733;
	ld.shared.f32 	%f736, [%r503+4484];
	fma.rn.f32 	%f737, %f614, %f736, %f735;
	ld.shared.f32 	%f738, [%r503+4548];
	fma.rn.f32 	%f739, %f617, %f738, %f737;
	ld.shared.f32 	%f740, [%r503+4612];
	fma.rn.f32 	%f741, %f620, %f740, %f739;
	ld.shared.f32 	%f742, [%r503+4676];
	fma.rn.f32 	%f743, %f623, %f742, %f741;
	ld.shared.f32 	%f744, [%r503+4740];
	fma.rn.f32 	%f745, %f626, %f744, %f743;
	ld.shared.f32 	%f746, [%r503+4804];
	fma.rn.f32 	%f747, %f629, %f746, %f745;
	ld.shared.f32 	%f748, [%r503+4868];
	fma.rn.f32 	%f749, %f632, %f748, %f747;
	ld.shared.f32 	%f750, [%r503+4932];
	fma.rn.f32 	%f751, %f635, %f750, %f749;
	ld.shared.f32 	%f752, [%r503+4996];
	fma.rn.f32 	%f753, %f638, %f752, %f751;
	ld.shared.f32 	%f754, [%r503+5060];
	fma.rn.f32 	%f755, %f641, %f754, %f753;
	ld.shared.f32 	%f756, [%r503+5124];
	fma.rn.f32 	%f757, %f644, %f756, %f755;
	ld.shared.f32 	%f758, [%r503+5188];
	fma.rn.f32 	%f759, %f647, %f758, %f757;
	ld.shared.f32 	%f760, [%r503+5252];
	fma.rn.f32 	%f761, %f650, %f760, %f759;
	ld.shared.f32 	%f762, [%r503+5316];
	fma.rn.f32 	%f763, %f653, %f762, %f761;
	ld.shared.f32 	%f764, [%r503+5380];
	fma.rn.f32 	%f765, %f656, %f764, %f763;
	ld.shared.f32 	%f766, [%r503+5444];
	fma.rn.f32 	%f767, %f659, %f766, %f765;
	ld.shared.f32 	%f768, [%r503+5508];
	fma.rn.f32 	%f769, %f662, %f768, %f767;
	ld.shared.f32 	%f770, [%r503+5572];
	fma.rn.f32 	%f771, %f665, %f770, %f769;
	ld.shared.f32 	%f772, [%r503+5636];
	fma.rn.f32 	%f773, %f668, %f772, %f771;
	ld.shared.f32 	%f774, [%r503+5700];
	fma.rn.f32 	%f775, %f671, %f774, %f773;
	ld.shared.f32 	%f776, [%r503+5764];
	fma.rn.f32 	%f777, %f674, %f776, %f775;
	ld.shared.f32 	%f778, [%r503+5828];
	fma.rn.f32 	%f779, %f677, %f778, %f777;
	ld.shared.f32 	%f780, [%r503+5892];
	fma.rn.f32 	%f781, %f680, %f780, %f779;
	ld.shared.f32 	%f782, [%r503+5956];
	fma.rn.f32 	%f783, %f683, %f782, %f781;
	ld.shared.f32 	%f784, [%r503+6020];
	fma.rn.f32 	%f785, %f686, %f784, %f783;
	ld.shared.f32 	%f786, [%r503+6084];
	fma.rn.f32 	%f787, %f689, %f786, %f785;
	ld.shared.f32 	%f788, [%r497+384];
	ld.shared.f32 	%f789, [%r503+6144];
	fma.rn.f32 	%f790, %f788, %f789, %f691;
	ld.shared.f32 	%f791, [%r497+388];
	ld.shared.f32 	%f792, [%r503+6208];
	fma.rn.f32 	%f793, %f791, %f792, %f790;
	ld.shared.f32 	%f794, [%r497+392];
	ld.shared.f32 	%f795, [%r503+6272];
	fma.rn.f32 	%f796, %f794, %f795, %f793;
	ld.shared.f32 	%f797, [%r497+396];
	ld.shared.f32 	%f798, [%r503+6336];
	fma.rn.f32 	%f799, %f797, %f798, %f796;
	ld.shared.f32 	%f800, [%r497+400];
	ld.shared.f32 	%f801, [%r503+6400];
	fma.rn.f32 	%f802, %f800, %f801, %f799;
	ld.shared.f32 	%f803, [%r497+404];
	ld.shared.f32 	%f804, [%r503+6464];
	fma.rn.f32 	%f805, %f803, %f804, %f802;
	ld.shared.f32 	%f806, [%r497+408];
	ld.shared.f32 	%f807, [%r503+6528];
	fma.rn.f32 	%f808, %f806, %f807, %f805;
	ld.shared.f32 	%f809, [%r497+412];
	ld.shared.f32 	%f810, [%r503+6592];
	fma.rn.f32 	%f811, %f809, %f810, %f808;
	ld.shared.f32 	%f812, [%r497+416];
	ld.shared.f32 	%f813, [%r503+6656];
	fma.rn.f32 	%f814, %f812, %f813, %f811;
	ld.shared.f32 	%f815, [%r497+420];
	ld.shared.f32 	%f816, [%r503+6720];
	fma.rn.f32 	%f817, %f815, %f816, %f814;
	ld.shared.f32 	%f818, [%r497+424];
	ld.shared.f32 	%f819, [%r503+6784];
	fma.rn.f32 	%f820, %f818, %f819, %f817;
	ld.shared.f32 	%f821, [%r497+428];
	ld.shared.f32 	%f822, [%r503+6848];
	fma.rn.f32 	%f823, %f821, %f822, %f820;
	ld.shared.f32 	%f824, [%r497+432];
	ld.shared.f32 	%f825, [%r503+6912];
	fma.rn.f32 	%f826, %f824, %f825, %f823;
	ld.shared.f32 	%f827, [%r497+436];
	ld.shared.f32 	%f828, [%r503+6976];
	fma.rn.f32 	%f829, %f827, %f828, %f826;
	ld.shared.f32 	%f830, [%r497+440];
	ld.shared.f32 	%f831, [%r503+7040];
	fma.rn.f32 	%f832, %f830, %f831, %f829;
	ld.shared.f32 	%f833, [%r497+444];
	ld.shared.f32 	%f834, [%r503+7104];
	fma.rn.f32 	%f835, %f833, %f834, %f832;
	ld.shared.f32 	%f836, [%r497+448];
	ld.shared.f32 	%f837, [%r503+7168];
	fma.rn.f32 	%f838, %f836, %f837, %f835;
	ld.shared.f32 	%f839, [%r497+452];
	ld.shared.f32 	%f840, [%r503+7232];
	fma.rn.f32 	%f841, %f839, %f840, %f838;
	ld.shared.f32 	%f842, [%r497+456];
	ld.shared.f32 	%f843, [%r503+7296];
	fma.rn.f32 	%f844, %f842, %f843, %f841;
	ld.shared.f32 	%f845, [%r497+460];
	ld.shared.f32 	%f846, [%r503+7360];
	fma.rn.f32 	%f847, %f845, %f846, %f844;
	ld.shared.f32 	%f848, [%r497+464];
	ld.shared.f32 	%f849, [%r503+7424];
	fma.rn.f32 	%f850, %f848, %f849, %f847;
	ld.shared.f32 	%f851, [%r497+468];
	ld.shared.f32 	%f852, [%r503+7488];
	fma.rn.f32 	%f853, %f851, %f852, %f850;
	ld.shared.f32 	%f854, [%r497+472];
	ld.shared.f32 	%f855, [%r503+7552];
	fma.rn.f32 	%f856, %f854, %f855, %f853;
	ld.shared.f32 	%f857, [%r497+476];
	ld.shared.f32 	%f858, [%r503+7616];
	fma.rn.f32 	%f859, %f857, %f858, %f856;
	ld.shared.f32 	%f860, [%r497+480];
	ld.shared.f32 	%f861, [%r503+7680];
	fma.rn.f32 	%f862, %f860, %f861, %f859;
	ld.shared.f32 	%f863, [%r497+484];
	ld.shared.f32 	%f864, [%r503+7744];
	fma.rn.f32 	%f865, %f863, %f864, %f862;
	ld.shared.f32 	%f866, [%r497+488];
	ld.shared.f32 	%f867, [%r503+7808];
	fma.rn.f32 	%f868, %f866, %f867, %f865;
	ld.shared.f32 	%f869, [%r497+492];
	ld.shared.f32 	%f870, [%r503+7872];
	fma.rn.f32 	%f871, %f869, %f870, %f868;
	ld.shared.f32 	%f872, [%r497+496];
	ld.shared.f32 	%f873, [%r503+7936];
	fma.rn.f32 	%f874, %f872, %f873, %f871;
	ld.shared.f32 	%f875, [%r497+500];
	ld.shared.f32 	%f876, [%r503+8000];
	fma.rn.f32 	%f877, %f875, %f876, %f874;
	ld.shared.f32 	%f878, [%r497+504];
	ld.shared.f32 	%f879, [%r503+8064];
	fma.rn.f32 	%f880, %f878, %f879, %f877;
	ld.shared.f32 	%f881, [%r497+508];
	ld.shared.f32 	%f882, [%r503+8128];
	fma.rn.f32 	%f883, %f881, %f882, %f880;
	ld.shared.f32 	%f884, [%r497+512];
	ld.shared.f32 	%f885, [%r503+8192];
	fma.rn.f32 	%f886, %f884, %f885, %f883;
	ld.shared.f32 	%f887, [%r497+516];
	ld.shared.f32 	%f888, [%r503+8256];
	fma.rn.f32 	%f889, %f887, %f888, %f886;
	ld.shared.f32 	%f890, [%r497+520];
	ld.shared.f32 	%f891, [%r503+8320];
	fma.rn.f32 	%f892, %f890, %f891, %f889;
	ld.shared.f32 	%f893, [%r497+524];
	ld.shared.f32 	%f894, [%r503+8384];
	fma.rn.f32 	%f895, %f893, %f894, %f892;
	ld.shared.f32 	%f896, [%r497+528];
	ld.shared.f32 	%f897, [%r503+8448];
	fma.rn.f32 	%f898, %f896, %f897, %f895;
	ld.shared.f32 	%f899, [%r497+532];
	ld.shared.f32 	%f900, [%r503+8512];
	fma.rn.f32 	%f901, %f899, %f900, %f898;
	ld.shared.f32 	%f902, [%r497+536];
	ld.shared.f32 	%f903, [%r503+8576];
	fma.rn.f32 	%f904, %f902, %f903, %f901;
	ld.shared.f32 	%f905, [%r497+540];
	ld.shared.f32 	%f906, [%r503+8640];
	fma.rn.f32 	%f907, %f905, %f906, %f904;
	ld.shared.f32 	%f908, [%r497+544];
	ld.shared.f32 	%f909, [%r503+8704];
	fma.rn.f32 	%f910, %f908, %f909, %f907;
	ld.shared.f32 	%f911, [%r497+548];
	ld.shared.f32 	%f912, [%r503+8768];
	fma.rn.f32 	%f913, %f911, %f912, %f910;
	ld.shared.f32 	%f914, [%r497+552];
	ld.shared.f32 	%f915, [%r503+8832];
	fma.rn.f32 	%f916, %f914, %f915, %f913;
	ld.shared.f32 	%f917, [%r497+556];
	ld.shared.f32 	%f918, [%r503+8896];
	fma.rn.f32 	%f919, %f917, %f918, %f916;
	ld.shared.f32 	%f920, [%r497+560];
	ld.shared.f32 	%f921, [%r503+8960];
	fma.rn.f32 	%f922, %f920, %f921, %f919;
	ld.shared.f32 	%f923, [%r497+564];
	ld.shared.f32 	%f924, [%r503+9024];
	fma.rn.f32 	%f925, %f923, %f924, %f922;
	ld.shared.f32 	%f926, [%r497+568];
	ld.shared.f32 	%f927, [%r503+9088];
	fma.rn.f32 	%f928, %f926, %f927, %f925;
	ld.shared.f32 	%f929, [%r497+572];
	ld.shared.f32 	%f930, [%r503+9152];
	fma.rn.f32 	%f3231, %f929, %f930, %f928;
	ld.shared.f32 	%f931, [%r503+6148];
	fma.rn.f32 	%f932, %f788, %f931, %f787;
	ld.shared.f32 	%f933, [%r503+6212];
	fma.rn.f32 	%f934, %f791, %f933, %f932;
	ld.shared.f32 	%f935, [%r503+6276];
	fma.rn.f32 	%f936, %f794, %f935, %f934;
	ld.shared.f32 	%f937, [%r503+6340];
	fma.rn.f32 	%f938, %f797, %f937, %f936;
	ld.shared.f32 	%f939, [%r503+6404];
	fma.rn.f32 	%f940, %f800, %f939, %f938;
	ld.shared.f32 	%f941, [%r503+6468];
	fma.rn.f32 	%f942, %f803, %f941, %f940;
	ld.shared.f32 	%f943, [%r503+6532];
	fma.rn.f32 	%f944, %f806, %f943, %f942;
	ld.shared.f32 	%f945, [%r503+6596];
	fma.rn.f32 	%f946, %f809, %f945, %f944;
	ld.shared.f32 	%f947, [%r503+6660];
	fma.rn.f32 	%f948, %f812, %f947, %f946;
	ld.shared.f32 	%f949, [%r503+6724];
	fma.rn.f32 	%f950, %f815, %f949, %f948;
	ld.shared.f32 	%f951, [%r503+6788];
	fma.rn.f32 	%f952, %f818, %f951, %f950;
	ld.shared.f32 	%f953, [%r503+6852];
	fma.rn.f32 	%f954, %f821, %f953, %f952;
	ld.shared.f32 	%f955, [%r503+6916];
	fma.rn.f32 	%f956, %f824, %f955, %f954;
	ld.shared.f32 	%f957, [%r503+6980];
	fma.rn.f32 	%f958, %f827, %f957, %f956;
	ld.shared.f32 	%f959, [%r503+7044];
	fma.rn.f32 	%f960, %f830, %f959, %f958;
	ld.shared.f32 	%f961, [%r503+7108];
	fma.rn.f32 	%f962, %f833, %f961, %f960;
	ld.shared.f32 	%f963, [%r503+7172];
	fma.rn.f32 	%f964, %f836, %f963, %f962;
	ld.shared.f32 	%f965, [%r503+7236];
	fma.rn.f32 	%f966, %f839, %f965, %f964;
	ld.shared.f32 	%f967, [%r503+7300];
	fma.rn.f32 	%f968, %f842, %f967, %f966;
	ld.shared.f32 	%f969, [%r503+7364];
	fma.rn.f32 	%f970, %f845, %f969, %f968;
	ld.shared.f32 	%f971, [%r503+7428];
	fma.rn.f32 	%f972, %f848, %f971, %f970;
	ld.shared.f32 	%f973, [%r503+7492];
	fma.rn.f32 	%f974, %f851, %f973, %f972;
	ld.shared.f32 	%f975, [%r503+7556];
	fma.rn.f32 	%f976, %f854, %f975, %f974;
	ld.shared.f32 	%f977, [%r503+7620];
	fma.rn.f32 	%f978, %f857, %f977, %f976;
	ld.shared.f32 	%f979, [%r503+7684];
	fma.rn.f32 	%f980, %f860, %f979, %f978;
	ld.shared.f32 	%f981, [%r503+7748];
	fma.rn.f32 	%f982, %f863, %f981, %f980;
	ld.shared.f32 	%f983, [%r503+7812];
	fma.rn.f32 	%f984, %f866, %f983, %f982;
	ld.shared.f32 	%f985, [%r503+7876];
	fma.rn.f32 	%f986, %f869, %f985, %f984;
	ld.shared.f32 	%f987, [%r503+7940];
	fma.rn.f32 	%f988, %f872, %f987, %f986;
	ld.shared.f32 	%f989, [%r503+8004];
	fma.rn.f32 	%f990, %f875, %f989, %f988;
	ld.shared.f32 	%f991, [%r503+8068];
	fma.rn.f32 	%f992, %f878, %f991, %f990;
	ld.shared.f32 	%f993, [%r503+8132];
	fma.rn.f32 	%f994, %f881, %f993, %f992;
	ld.shared.f32 	%f995, [%r503+8196];
	fma.rn.f32 	%f996, %f884, %f995, %f994;
	ld.shared.f32 	%f997, [%r503+8260];
	fma.rn.f32 	%f998, %f887, %f997, %f996;
	ld.shared.f32 	%f999, [%r503+8324];
	fma.rn.f32 	%f1000, %f890, %f999, %f998;
	ld.shared.f32 	%f1001, [%r503+8388];
	fma.rn.f32 	%f1002, %f893, %f1001, %f1000;
	ld.shared.f32 	%f1003, [%r503+8452];
	fma.rn.f32 	%f1004, %f896, %f1003, %f1002;
	ld.shared.f32 	%f1005, [%r503+8516];
	fma.rn.f32 	%f1006, %f899, %f1005, %f1004;
	ld.shared.f32 	%f1007, [%r503+8580];
	fma.rn.f32 	%f1008, %f902, %f1007, %f1006;
	ld.shared.f32 	%f1009, [%r503+8644];
	fma.rn.f32 	%f1010, %f905, %f1009, %f1008;
	ld.shared.f32 	%f1011, [%r503+8708];
	fma.rn.f32 	%f1012, %f908, %f1011, %f1010;
	ld.shared.f32 	%f1013, [%r503+8772];
	fma.rn.f32 	%f1014, %f911, %f1013, %f1012;
	ld.shared.f32 	%f1015, [%r503+8836];
	fma.rn.f32 	%f1016, %f914, %f1015, %f1014;
	ld.shared.f32 	%f1017, [%r503+8900];
	fma.rn.f32 	%f1018, %f917, %f1017, %f1016;
	ld.shared.f32 	%f1019, [%r503+8964];
	fma.rn.f32 	%f1020, %f920, %f1019, %f1018;
	ld.shared.f32 	%f1021, [%r503+9028];
	fma.rn.f32 	%f1022, %f923, %f1021, %f1020;
	ld.shared.f32 	%f1023, [%r503+9092];
	fma.rn.f32 	%f1024, %f926, %f1023, %f1022;
	ld.shared.f32 	%f1025, [%r503+9156];
	fma.rn.f32 	%f3232, %f929, %f1025, %f1024;
	add.s32 	%r515, %r515, 1;
	setp.ne.s32 	%p131, %r515, 29;
	@%p131 bra 	$L__BB0_85;
	ld.param.u64 	%rd102, [main_kernel_param_0];
	cvta.to.global.u64 	%rd99, %rd102;
	// begin inline asm
	cp.async.wait_group 2;
	// end inline asm
	bar.sync 	0;
	shl.b32 	%r504, %r44, 2;
	add.s32 	%r506, %r496, %r504;
	ld.shared.f32 	%f1026, [%r506+1728];
	shl.b32 	%r507, %r1, 1;
	and.b32  	%r508, %r507, 14;
	add.s32 	%r512, %r502, %r500;
	ld.shared.f32 	%f1027, [%r512+9216];
	fma.rn.f32 	%f1028, %f1026, %f1027, %f3231;
	ld.shared.f32 	%f1029, [%r506+1732];
	ld.shared.f32 	%f1030, [%r512+9280];
	fma.rn.f32 	%f1031, %f1029, %f1030, %f1028;
	ld.shared.f32 	%f1032, [%r506+1736];
	ld.shared.f32 	%f1033, [%r512+9344];
	fma.rn.f32 	%f1034, %f1032, %f1033, %f1031;
	ld.shared.f32 	%f1035, [%r506+1740];
	ld.shared.f32 	%f1036, [%r512+9408];
	fma.rn.f32 	%f1037, %f1035, %f1036, %f1034;
	ld.shared.f32 	%f1038, [%r506+1744];
	ld.shared.f32 	%f1039, [%r512+9472];
	fma.rn.f32 	%f1040, %f1038, %f1039, %f1037;
	ld.shared.f32 	%f1041, [%r506+1748];
	ld.shared.f32 	%f1042, [%r512+9536];
	fma.rn.f32 	%f1043, %f1041, %f1042, %f1040;
	ld.shared.f32 	%f1044, [%r506+1752];
	ld.shared.f32 	%f1045, [%r512+9600];
	fma.rn.f32 	%f1046, %f1044, %f1045, %f1043;
	ld.shared.f32 	%f1047, [%r506+1756];
	ld.shared.f32 	%f1048, [%r512+9664];
	fma.rn.f32 	%f1049, %f1047, %f1048, %f1046;
	ld.shared.f32 	%f1050, [%r506+1760];
	ld.shared.f32 	%f1051, [%r512+9728];
	fma.rn.f32 	%f1052, %f1050, %f1051, %f1049;
	ld.shared.f32 	%f1053, [%r506+1764];
	ld.shared.f32 	%f1054, [%r512+9792];
	fma.rn.f32 	%f1055, %f1053, %f1054, %f1052;
	ld.shared.f32 	%f1056, [%r506+1768];
	ld.shared.f32 	%f1057, [%r512+9856];
	fma.rn.f32 	%f1058, %f1056, %f1057, %f1055;
	ld.shared.f32 	%f1059, [%r506+1772];
	ld.shared.f32 	%f1060, [%r512+9920];
	fma.rn.f32 	%f1061, %f1059, %f1060, %f1058;
	ld.shared.f32 	%f1062, [%r506+1776];
	ld.shared.f32 	%f1063, [%r512+9984];
	fma.rn.f32 	%f1064, %f1062, %f1063, %f1061;
	ld.shared.f32 	%f1065, [%r506+1780];
	ld.shared.f32 	%f1066, [%r512+10048];
	fma.rn.f32 	%f1067, %f1065, %f1066, %f1064;
	ld.shared.f32 	%f1068, [%r506+1784];
	ld.shared.f32 	%f1069, [%r512+10112];
	fma.rn.f32 	%f1070, %f1068, %f1069, %f1067;
	ld.shared.f32 	%f1071, [%r506+1788];
	ld.shared.f32 	%f1072, [%r512+10176];
	fma.rn.f32 	%f1073, %f1071, %f1072, %f1070;
	ld.shared.f32 	%f1074, [%r506+1792];
	ld.shared.f32 	%f1075, [%r512+10240];
	fma.rn.f32 	%f1076, %f1074, %f1075, %f1073;
	ld.shared.f32 	%f1077, [%r506+1796];
	ld.shared.f32 	%f1078, [%r512+10304];
	fma.rn.f32 	%f1079, %f1077, %f1078, %f1076;
	ld.shared.f32 	%f1080, [%r506+1800];
	ld.shared.f32 	%f1081, [%r512+10368];
	fma.rn.f32 	%f1082, %f1080, %f1081, %f1079;
	ld.shared.f32 	%f1083, [%r506+1804];
	ld.shared.f32 	%f1084, [%r512+10432];
	fma.rn.f32 	%f1085, %f1083, %f1084, %f1082;
	ld.shared.f32 	%f1086, [%r506+1808];
	ld.shared.f32 	%f1087, [%r512+10496];
	fma.rn.f32 	%f1088, %f1086, %f1087, %f1085;
	ld.shared.f32 	%f1089, [%r506+1812];
	ld.shared.f32 	%f1090, [%r512+10560];
	fma.rn.f32 	%f1091, %f1089, %f1090, %f1088;
	ld.shared.f32 	%f1092, [%r506+1816];
	ld.shared.f32 	%f1093, [%r512+10624];
	fma.rn.f32 	%f1094, %f1092, %f1093, %f1091;
	ld.shared.f32 	%f1095, [%r506+1820];
	ld.shared.f32 	%f1096, [%r512+10688];
	fma.rn.f32 	%f1097, %f1095, %f1096, %f1094;
	ld.shared.f32 	%f1098, [%r506+1824];
	ld.shared.f32 	%f1099, [%r512+10752];
	fma.rn.f32 	%f1100, %f1098, %f1099, %f1097;
	ld.shared.f32 	%f1101, [%r506+1828];
	ld.shared.f32 	%f1102, [%r512+10816];
	fma.rn.f32 	%f1103, %f1101, %f1102, %f1100;
	ld.shared.f32 	%f1104, [%r506+1832];
	ld.shared.f32 	%f1105, [%r512+10880];
	fma.rn.f32 	%f1106, %f1104, %f1105, %f1103;
	ld.shared.f32 	%f1107, [%r506+1836];
	ld.shared.f32 	%f1108, [%r512+10944];
	fma.rn.f32 	%f1109, %f1107, %f1108, %f1106;
	ld.shared.f32 	%f1110, [%r506+1840];
	ld.shared.f32 	%f1111, [%r512+11008];
	fma.rn.f32 	%f1112, %f1110, %f1111, %f1109;
	ld.shared.f32 	%f1113, [%r506+1844];
	ld.shared.f32 	%f1114, [%r512+11072];
	fma.rn.f32 	%f1115, %f1113, %f1114, %f1112;
	ld.shared.f32 	%f1116, [%r506+1848];
	ld.shared.f32 	%f1117, [%r512+11136];
	fma.rn.f32 	%f1118, %f1116, %f1117, %f1115;
	ld.shared.f32 	%f1119, [%r506+1852];
	ld.shared.f32 	%f1120, [%r512+11200];
	fma.rn.f32 	%f1121, %f1119, %f1120, %f1118;
	ld.shared.f32 	%f1122, [%r506+1856];
	ld.shared.f32 	%f1123, [%r512+11264];
	fma.rn.f32 	%f1124, %f1122, %f1123, %f1121;
	ld.shared.f32 	%f1125, [%r506+1860];
	ld.shared.f32 	%f1126, [%r512+11328];
	fma.rn.f32 	%f1127, %f1125, %f1126, %f1124;
	ld.shared.f32 	%f1128, [%r506+1864];
	ld.shared.f32 	%f1129, [%r512+11392];
	fma.rn.f32 	%f1130, %f1128, %f1129, %f1127;
	ld.shared.f32 	%f1131, [%r506+1868];
	ld.shared.f32 	%f1132, [%r512+11456];
	fma.rn.f32 	%f1133, %f1131, %f1132, %f1130;
	ld.shared.f32 	%f1134, [%r506+1872];
	ld.shared.f32 	%f1135, [%r512+11520];
	fma.rn.f32 	%f1136, %f1134, %f1135, %f1133;
	ld.shared.f32 	%f1137, [%r506+1876];
	ld.shared.f32 	%f1138, [%r512+11584];
	fma.rn.f32 	%f1139, %f1137, %f1138, %f1136;
	ld.shared.f32 	%f1140, [%r506+1880];
	ld.shared.f32 	%f1141, [%r512+11648];
	fma.rn.f32 	%f1142, %f1140, %f1141, %f1139;
	ld.shared.f32 	%f1143, [%r506+1884];
	ld.shared.f32 	%f1144, [%r512+11712];
	fma.rn.f32 	%f1145, %f1143, %f1144, %f1142;
	ld.shared.f32 	%f1146, [%r506+1888];
	ld.shared.f32 	%f1147, [%r512+11776];
	fma.rn.f32 	%f1148, %f1146, %f1147, %f1145;
	ld.shared.f32 	%f1149, [%r506+1892];
	ld.shared.f32 	%f1150, [%r512+11840];
	fma.rn.f32 	%f1151, %f1149, %f1150, %f1148;
	ld.shared.f32 	%f1152, [%r506+1896];
	ld.shared.f32 	%f1153, [%r512+11904];
	fma.rn.f32 	%f1154, %f1152, %f1153, %f1151;
	ld.shared.f32 	%f1155, [%r506+1900];
	ld.shared.f32 	%f1156, [%r512+11968];
	fma.rn.f32 	%f1157, %f1155, %f1156, %f1154;
	ld.shared.f32 	%f1158, [%r506+1904];
	ld.shared.f32 	%f1159, [%r512+12032];
	fma.rn.f32 	%f1160, %f1158, %f1159, %f1157;
	ld.shared.f32 	%f1161, [%r506+1908];
	ld.shared.f32 	%f1162, [%r512+12096];
	fma.rn.f32 	%f1163, %f1161, %f1162, %f1160;
	ld.shared.f32 	%f1164, [%r506+1912];
	ld.shared.f32 	%f1165, [%r512+12160];
	fma.rn.f32 	%f1166, %f1164, %f1165, %f1163;
	ld.shared.f32 	%f1167, [%r506+1916];
	ld.shared.f32 	%f1168, [%r512+12224];
	fma.rn.f32 	%f1169, %f1167, %f1168, %f1166;
	ld.shared.f32 	%f1170, [%r512+9220];
	fma.rn.f32 	%f1171, %f1026, %f1170, %f3232;
	ld.shared.f32 	%f1172, [%r512+9284];
	fma.rn.f32 	%f1173, %f1029, %f1172, %f1171;
	ld.shared.f32 	%f1174, [%r512+9348];
	fma.rn.f32 	%f1175, %f1032, %f1174, %f1173;
	ld.shared.f32 	%f1176, [%r512+9412];
	fma.rn.f32 	%f1177, %f1035, %f1176, %f1175;
	ld.shared.f32 	%f1178, [%r512+9476];
	fma.rn.f32 	%f1179, %f1038, %f1178, %f1177;
	ld.shared.f32 	%f1180, [%r512+9540];
	fma.rn.f32 	%f1181, %f1041, %f1180, %f1179;
	ld.shared.f32 	%f1182, [%r512+9604];
	fma.rn.f32 	%f1183, %f1044, %f1182, %f1181;
	ld.shared.f32 	%f1184, [%r512+9668];
	fma.rn.f32 	%f1185, %f1047, %f1184, %f1183;
	ld.shared.f32 	%f1186, [%r512+9732];
	fma.rn.f32 	%f1187, %f1050, %f1186, %f1185;
	ld.shared.f32 	%f1188, [%r512+9796];
	fma.rn.f32 	%f1189, %f1053, %f1188, %f1187;
	ld.shared.f32 	%f1190, [%r512+9860];
	fma.rn.f32 	%f1191, %f1056, %f1190, %f1189;
	ld.shared.f32 	%f1192, [%r512+9924];
	fma.rn.f32 	%f1193, %f1059, %f1192, %f1191;
	ld.shared.f32 	%f1194, [%r512+9988];
	fma.rn.f32 	%f1195, %f1062, %f1194, %f1193;
	ld.shared.f32 	%f1196, [%r512+10052];
	fma.rn.f32 	%f1197, %f1065, %f1196, %f1195;
	ld.shared.f32 	%f1198, [%r512+10116];
	fma.rn.f32 	%f1199, %f1068, %f1198, %f1197;
	ld.shared.f32 	%f1200, [%r512+10180];
	fma.rn.f32 	%f1201, %f1071, %f1200, %f1199;
	ld.shared.f32 	%f1202, [%r512+10244];
	fma.rn.f32 	%f1203, %f1074, %f1202, %f1201;
	ld.shared.f32 	%f1204, [%r512+10308];
	fma.rn.f32 	%f1205, %f1077, %f1204, %f1203;
	ld.shared.f32 	%f1206, [%r512+10372];
	fma.rn.f32 	%f1207, %f1080, %f1206, %f1205;
	ld.shared.f32 	%f1208, [%r512+10436];
	fma.rn.f32 	%f1209, %f1083, %f1208, %f1207;
	ld.shared.f32 	%f1210, [%r512+10500];
	fma.rn.f32 	%f1211, %f1086, %f1210, %f1209;
	ld.shared.f32 	%f1212, [%r512+10564];
	fma.rn.f32 	%f1213, %f1089, %f1212, %f1211;
	ld.shared.f32 	%f1214, [%r512+10628];
	fma.rn.f32 	%f1215, %f1092, %f1214, %f1213;
	ld.shared.f32 	%f1216, [%r512+10692];
	fma.rn.f32 	%f1217, %f1095, %f1216, %f1215;
	ld.shared.f32 	%f1218, [%r512+10756];
	fma.rn.f32 	%f1219, %f1098, %f1218, %f1217;
	ld.shared.f32 	%f1220, [%r512+10820];
	fma.rn.f32 	%f1221, %f1101, %f1220, %f1219;
	ld.shared.f32 	%f1222, [%r512+10884];
	fma.rn.f32 	%f1223, %f1104, %f1222, %f1221;
	ld.shared.f32 	%f1224, [%r512+10948];
	fma.rn.f32 	%f1225, %f1107, %f1224, %f1223;
	ld.shared.f32 	%f1226, [%r512+11012];
	fma.rn.f32 	%f1227, %f1110, %f1226, %f1225;
	ld.shared.f32 	%f1228, [%r512+11076];
	fma.rn.f32 	%f1229, %f1113, %f1228, %f1227;
	ld.shared.f32 	%f1230, [%r512+11140];
	fma.rn.f32 	%f1231, %f1116, %f1230, %f1229;
	ld.shared.f32 	%f1232, [%r512+11204];
	fma.rn.f32 	%f1233, %f1119, %f1232, %f1231;
	ld.shared.f32 	%f1234, [%r512+11268];
	fma.rn.f32 	%f1235, %f1122, %f1234, %f1233;
	ld.shared.f32 	%f1236, [%r512+11332];
	fma.rn.f32 	%f1237, %f1125, %f1236, %f1235;
	ld.shared.f32 	%f1238, [%r512+11396];
	fma.rn.f32 	%f1239, %f1128, %f1238, %f1237;
	ld.shared.f32 	%f1240, [%r512+11460];
	fma.rn.f32 	%f1241, %f1131, %f1240, %f1239;
	ld.shared.f32 	%f1242, [%r512+11524];
	fma.rn.f32 	%f1243, %f1134, %f1242, %f1241;
	ld.shared.f32 	%f1244, [%r512+11588];
	fma.rn.f32 	%f1245, %f1137, %f1244, %f1243;
	ld.shared.f32 	%f1246, [%r512+11652];
	fma.rn.f32 	%f1247, %f1140, %f1246, %f1245;
	ld.shared.f32 	%f1248, [%r512+11716];
	fma.rn.f32 	%f1249, %f1143, %f1248, %f1247;
	ld.shared.f32 	%f1250, [%r512+11780];
	fma.rn.f32 	%f1251, %f1146, %f1250, %f1249;
	ld.shared.f32 	%f1252, [%r512+11844];
	fma.rn.f32 	%f1253, %f1149, %f1252, %f1251;
	ld.shared.f32 	%f1254, [%r512+11908];
	fma.rn.f32 	%f1255, %f1152, %f1254, %f1253;
	ld.shared.f32 	%f1256, [%r512+11972];
	fma.rn.f32 	%f1257, %f1155, %f1256, %f1255;
	ld.shared.f32 	%f1258, [%r512+12036];
	fma.rn.f32 	%f1259, %f1158, %f1258, %f1257;
	ld.shared.f32 	%f1260, [%r512+12100];
	fma.rn.f32 	%f1261, %f1161, %f1260, %f1259;
	ld.shared.f32 	%f1262, [%r512+12164];
	fma.rn.f32 	%f1263, %f1164, %f1262, %f1261;
	ld.shared.f32 	%f1264, [%r512+12228];
	fma.rn.f32 	%f1265, %f1167, %f1264, %f1263;
	ld.shared.f32 	%f1266, [%r506+1920];
	ld.shared.f32 	%f1267, [%r512+12288];
	fma.rn.f32 	%f1268, %f1266, %f1267, %f1169;
	ld.shared.f32 	%f1269, [%r506+1924];
	ld.shared.f32 	%f1270, [%r512+12352];
	fma.rn.f32 	%f1271, %f1269, %f1270, %f1268;
	ld.shared.f32 	%f1272, [%r506+1928];
	ld.shared.f32 	%f1273, [%r512+12416];
	fma.rn.f32 	%f1274, %f1272, %f1273, %f1271;
	ld.shared.f32 	%f1275, [%r506+1932];
	ld.shared.f32 	%f1276, [%r512+12480];
	fma.rn.f32 	%f1277, %f1275, %f1276, %f1274;
	ld.shared.f32 	%f1278, [%r506+1936];
	ld.shared.f32 	%f1279, [%r512+12544];
	fma.rn.f32 	%f1280, %f1278, %f1279, %f1277;
	ld.shared.f32 	%f1281, [%r506+1940];
	ld.shared.f32 	%f1282, [%r512+12608];
	fma.rn.f32 	%f1283, %f1281, %f1282, %f1280;
	ld.shared.f32 	%f1284, [%r506+1944];
	ld.shared.f32 	%f1285, [%r512+12672];
	fma.rn.f32 	%f1286, %f1284, %f1285, %f1283;
	ld.shared.f32 	%f1287, [%r506+1948];
	ld.shared.f32 	%f1288, [%r512+12736];
	fma.rn.f32 	%f1289, %f1287, %f1288, %f1286;
	ld.shared.f32 	%f1290, [%r506+1952];
	ld.shared.f32 	%f1291, [%r512+12800];
	fma.rn.f32 	%f1292, %f1290, %f1291, %f1289;
	ld.shared.f32 	%f1293, [%r506+1956];
	ld.shared.f32 	%f1294, [%r512+12864];
	fma.rn.f32 	%f1295, %f1293, %f1294, %f1292;
	ld.shared.f32 	%f1296, [%r506+1960];
	ld.shared.f32 	%f1297, [%r512+12928];
	fma.rn.f32 	%f1298, %f1296, %f1297, %f1295;
	ld.shared.f32 	%f1299, [%r506+1964];
	ld.shared.f32 	%f1300, [%r512+12992];
	fma.rn.f32 	%f1301, %f1299, %f1300, %f1298;
	ld.shared.f32 	%f1302, [%r506+1968];
	ld.shared.f32 	%f1303, [%r512+13056];
	fma.rn.f32 	%f1304, %f1302, %f1303, %f1301;
	ld.shared.f32 	%f1305, [%r506+1972];
	ld.shared.f32 	%f1306, [%r512+13120];
	fma.rn.f32 	%f1307, %f1305, %f1306, %f1304;
	ld.shared.f32 	%f1308, [%r506+1976];
	ld.shared.f32 	%f1309, [%r512+13184];
	fma.rn.f32 	%f1310, %f1308, %f1309, %f1307;
	ld.shared.f32 	%f1311, [%r506+1980];
	ld.shared.f32 	%f1312, [%r512+13248];
	fma.rn.f32 	%f1313, %f1311, %f1312, %f1310;
	ld.shared.f32 	%f1314, [%r506+1984];
	ld.shared.f32 	%f1315, [%r512+13312];
	fma.rn.f32 	%f1316, %f1314, %f1315, %f1313;
	ld.shared.f32 	%f1317, [%r506+1988];
	ld.shared.f32 	%f1318, [%r512+13376];
	fma.rn.f32 	%f1319, %f1317, %f1318, %f1316;
	ld.shared.f32 	%f1320, [%r506+1992];
	ld.shared.f32 	%f1321, [%r512+13440];
	fma.rn.f32 	%f1322, %f1320, %f1321, %f1319;
	ld.shared.f32 	%f1323, [%r506+1996];
	ld.shared.f32 	%f1324, [%r512+13504];
	fma.rn.f32 	%f1325, %f1323, %f1324, %f1322;
	ld.shared.f32 	%f1326, [%r506+2000];
	ld.shared.f32 	%f1327, [%r512+13568];
	fma.rn.f32 	%f1328, %f1326, %f1327, %f1325;
	ld.shared.f32 	%f1329, [%r506+2004];
	ld.shared.f32 	%f1330, [%r512+13632];
	fma.rn.f32 	%f1331, %f1329, %f1330, %f1328;
	ld.shared.f32 	%f1332, [%r506+2008];
	ld.shared.f32 	%f1333, [%r512+13696];
	fma.rn.f32 	%f1334, %f1332, %f1333, %f1331;
	ld.shared.f32 	%f1335, [%r506+2012];
	ld.shared.f32 	%f1336, [%r512+13760];
	fma.rn.f32 	%f1337, %f1335, %f1336, %f1334;
	ld.shared.f32 	%f1338, [%r506+2016];
	ld.shared.f32 	%f1339, [%r512+13824];
	fma.rn.f32 	%f1340, %f1338, %f1339, %f1337;
	ld.shared.f32 	%f1341, [%r506+2020];
	ld.shared.f32 	%f1342, [%r512+13888];
	fma.rn.f32 	%f1343, %f1341, %f1342, %f1340;
	ld.shared.f32 	%f1344, [%r506+2024];
	ld.shared.f32 	%f1345, [%r512+13952];
	fma.rn.f32 	%f1346, %f1344, %f1345, %f1343;
	ld.shared.f32 	%f1347, [%r506+2028];
	ld.shared.f32 	%f1348, [%r512+14016];
	fma.rn.f32 	%f1349, %f1347, %f1348, %f1346;
	ld.shared.f32 	%f1350, [%r506+2032];
	ld.shared.f32 	%f1351, [%r512+14080];
	fma.rn.f32 	%f1352, %f1350, %f1351, %f1349;
	ld.shared.f32 	%f1353, [%r506+2036];
	ld.shared.f32 	%f1354, [%r512+14144];
	fma.rn.f32 	%f1355, %f1353, %f1354, %f1352;
	ld.shared.f32 	%f1356, [%r506+2040];
	ld.shared.f32 	%f1357, [%r512+14208];
	fma.rn.f32 	%f1358, %f1356, %f1357, %f1355;
	ld.shared.f32 	%f1359, [%r506+2044];
	ld.shared.f32 	%f1360, [%r512+14272];
	fma.rn.f32 	%f1361, %f1359, %f1360, %f1358;
	ld.shared.f32 	%f1362, [%r506+2048];
	ld.shared.f32 	%f1363, [%r512+14336];
	fma.rn.f32 	%f1364, %f1362, %f1363, %f1361;
	ld.shared.f32 	%f1365, [%r506+2052];
	ld.shared.f32 	%f1366, [%r512+14400];
	fma.rn.f32 	%f1367, %f1365, %f1366, %f1364;
	ld.shared.f32 	%f1368, [%r506+2056];
	ld.shared.f32 	%f1369, [%r512+14464];
	fma.rn.f32 	%f1370, %f1368, %f1369, %f1367;
	ld.shared.f32 	%f1371, [%r506+2060];
	ld.shared.f32 	%f1372, [%r512+14528];
	fma.rn.f32 	%f1373, %f1371, %f1372, %f1370;
	ld.shared.f32 	%f1374, [%r506+2064];
	ld.shared.f32 	%f1375, [%r512+14592];
	fma.rn.f32 	%f1376, %f1374, %f1375, %f1373;
	ld.shared.f32 	%f1377, [%r506+2068];
	ld.shared.f32 	%f1378, [%r512+14656];
	fma.rn.f32 	%f1379, %f1377, %f1378, %f1376;
	ld.shared.f32 	%f1380, [%r506+2072];
	ld.shared.f32 	%f1381, [%r512+14720];
	fma.rn.f32 	%f1382, %f1380, %f1381, %f1379;
	ld.shared.f32 	%f1383, [%r506+2076];
	ld.shared.f32 	%f1384, [%r512+14784];
	fma.rn.f32 	%f1385, %f1383, %f1384, %f1382;
	ld.shared.f32 	%f1386, [%r506+2080];
	ld.shared.f32 	%f1387, [%r512+14848];
	fma.rn.f32 	%f1388, %f1386, %f1387, %f1385;
	ld.shared.f32 	%f1389, [%r506+2084];
	ld.shared.f32 	%f1390, [%r512+14912];
	fma.rn.f32 	%f1391, %f1389, %f1390, %f1388;
	ld.shared.f32 	%f1392, [%r506+2088];
	ld.shared.f32 	%f1393, [%r512+14976];
	fma.rn.f32 	%f1394, %f1392, %f1393, %f1391;
	ld.shared.f32 	%f1395, [%r506+2092];
	ld.shared.f32 	%f1396, [%r512+15040];
	fma.rn.f32 	%f1397, %f1395, %f1396, %f1394;
	ld.shared.f32 	%f1398, [%r506+2096];
	ld.shared.f32 	%f1399, [%r512+15104];
	fma.rn.f32 	%f1400, %f1398, %f1399, %f1397;
	ld.shared.f32 	%f1401, [%r506+2100];
	ld.shared.f32 	%f1402, [%r512+15168];
	fma.rn.f32 	%f1403, %f1401, %f1402, %f1400;
	ld.shared.f32 	%f1404, [%r506+2104];
	ld.shared.f32 	%f1405, [%r512+15232];
	fma.rn.f32 	%f1406, %f1404, %f1405, %f1403;
	ld.shared.f32 	%f1407, [%r506+2108];
	ld.shared.f32 	%f1408, [%r512+15296];
	fma.rn.f32 	%f1409, %f1407, %f1408, %f1406;
	ld.shared.f32 	%f1410, [%r512+12292];
	fma.rn.f32 	%f1411, %f1266, %f1410, %f1265;
	ld.shared.f32 	%f1412, [%r512+12356];
	fma.rn.f32 	%f1413, %f1269, %f1412, %f1411;
	ld.shared.f32 	%f1414, [%r512+12420];
	fma.rn.f32 	%f1415, %f1272, %f1414, %f1413;
	ld.shared.f32 	%f1416, [%r512+12484];
	fma.rn.f32 	%f1417, %f1275, %f1416, %f1415;
	ld.shared.f32 	%f1418, [%r512+12548];
	fma.rn.f32 	%f1419, %f1278, %f1418, %f1417;
	ld.shared.f32 	%f1420, [%r512+12612];
	fma.rn.f32 	%f1421, %f1281, %f1420, %f1419;
	ld.shared.f32 	%f1422, [%r512+12676];
	fma.rn.f32 	%f1423, %f1284, %f1422, %f1421;
	ld.shared.f32 	%f1424, [%r512+12740];
	fma.rn.f32 	%f1425, %f1287, %f1424, %f1423;
	ld.shared.f32 	%f1426, [%r512+12804];
	fma.rn.f32 	%f1427, %f1290, %f1426, %f1425;
	ld.shared.f32 	%f1428, [%r512+12868];
	fma.rn.f32 	%f1429, %f1293, %f1428, %f1427;
	ld.shared.f32 	%f1430, [%r512+12932];
	fma.rn.f32 	%f1431, %f1296, %f1430, %f1429;
	ld.shared.f32 	%f1432, [%r512+12996];
	fma.rn.f32 	%f1433, %f1299, %f1432, %f1431;
	ld.shared.f32 	%f1434, [%r512+13060];
	fma.rn.f32 	%f1435, %f1302, %f1434, %f1433;
	ld.shared.f32 	%f1436, [%r512+13124];
	fma.rn.f32 	%f1437, %f1305, %f1436, %f1435;
	ld.shared.f32 	%f1438, [%r512+13188];
	fma.rn.f32 	%f1439, %f1308, %f1438, %f1437;
	ld.shared.f32 	%f1440, [%r512+13252];
	fma.rn.f32 	%f1441, %f1311, %f1440, %f1439;
	ld.shared.f32 	%f1442, [%r512+13316];
	fma.rn.f32 	%f1443, %f1314, %f1442, %f1441;
	ld.shared.f32 	%f1444, [%r512+13380];
	fma.rn.f32 	%f1445, %f1317, %f1444, %f1443;
	ld.shared.f32 	%f1446, [%r512+13444];
	fma.rn.f32 	%f1447, %f1320, %f1446, %f1445;
	ld.shared.f32 	%f1448, [%r512+13508];
	fma.rn.f32 	%f1449, %f1323, %f1448, %f1447;
	ld.shared.f32 	%f1450, [%r512+13572];
	fma.rn.f32 	%f1451, %f1326, %f1450, %f1449;
	ld.shared.f32 	%f1452, [%r512+13636];
	fma.rn.f32 	%f1453, %f1329, %f1452, %f1451;
	ld.shared.f32 	%f1454, [%r512+13700];
	fma.rn.f32 	%f1455, %f1332, %f1454, %f1453;
	ld.shared.f32 	%f1456, [%r512+13764];
	fma.rn.f32 	%f1457, %f1335, %f1456, %f1455;
	ld.shared.f32 	%f1458, [%r512+13828];
	fma.rn.f32 	%f1459, %f1338, %f1458, %f1457;
	ld.shared.f32 	%f1460, [%r512+13892];
	fma.rn.f32 	%f1461, %f1341, %f1460, %f1459;
	ld.shared.f32 	%f1462, [%r512+13956];
	fma.rn.f32 	%f1463, %f1344, %f1462, %f1461;
	ld.shared.f32 	%f1464, [%r512+14020];
	fma.rn.f32 	%f1465, %f1347, %f1464, %f1463;
	ld.shared.f32 	%f1466, [%r512+14084];
	fma.rn.f32 	%f1467, %f1350, %f1466, %f1465;
	ld.shared.f32 	%f1468, [%r512+14148];
	fma.rn.f32 	%f1469, %f1353, %f1468, %f1467;
	ld.shared.f32 	%f1470, [%r512+14212];
	fma.rn.f32 	%f1471, %f1356, %f1470, %f1469;
	ld.shared.f32 	%f1472, [%r512+14276];
	fma.rn.f32 	%f1473, %f1359, %f1472, %f1471;
	ld.shared.f32 	%f1474, [%r512+14340];
	fma.rn.f32 	%f1475, %f1362, %f1474, %f1473;
	ld.shared.f32 	%f1476, [%r512+14404];
	fma.rn.f32 	%f1477, %f1365, %f1476, %f1475;
	ld.shared.f32 	%f1478, [%r512+14468];
	fma.rn.f32 	%f1479, %f1368, %f1478, %f1477;
	ld.shared.f32 	%f1480, [%r512+14532];
	fma.rn.f32 	%f1481, %f1371, %f1480, %f1479;
	ld.shared.f32 	%f1482, [%r512+14596];
	fma.rn.f32 	%f1483, %f1374, %f1482, %f1481;
	ld.shared.f32 	%f1484, [%r512+14660];
	fma.rn.f32 	%f1485, %f1377, %f1484, %f1483;
	ld.shared.f32 	%f1486, [%r512+14724];
	fma.rn.f32 	%f1487, %f1380, %f1486, %f1485;
	ld.shared.f32 	%f1488, [%r512+14788];
	fma.rn.f32 	%f1489, %f1383, %f1488, %f1487;
	ld.shared.f32 	%f1490, [%r512+14852];
	fma.rn.f32 	%f1491, %f1386, %f1490, %f1489;
	ld.shared.f32 	%f1492, [%r512+14916];
	fma.rn.f32 	%f1493, %f1389, %f1492, %f1491;
	ld.shared.f32 	%f1494, [%r512+14980];
	fma.rn.f32 	%f1495, %f1392, %f1494, %f1493;
	ld.shared.f32 	%f1496, [%r512+15044];
	fma.rn.f32 	%f1497, %f1395, %f1496, %f1495;
	ld.shared.f32 	%f1498, [%r512+15108];
	fma.rn.f32 	%f1499, %f1398, %f1498, %f1497;
	ld.shared.f32 	%f1500, [%r512+15172];
	fma.rn.f32 	%f1501, %f1401, %f1500, %f1499;
	ld.shared.f32 	%f1502, [%r512+15236];
	fma.rn.f32 	%f1503, %f1404, %f1502, %f1501;
	ld.shared.f32 	%f1504, [%r512+15300];
	fma.rn.f32 	%f1505, %f1407, %f1504, %f1503;
	ld.shared.f32 	%f1506, [%r506+2112];
	ld.shared.f32 	%f1507, [%r512+15360];
	fma.rn.f32 	%f1508, %f1506, %f1507, %f1409;
	ld.shared.f32 	%f1509, [%r506+2116];
	ld.shared.f32 	%f1510, [%r512+15424];
	fma.rn.f32 	%f1511, %f1509, %f1510, %f1508;
	ld.shared.f32 	%f1512, [%r506+2120];
	ld.shared.f32 	%f1513, [%r512+15488];
	fma.rn.f32 	%f1514, %f1512, %f1513, %f1511;
	ld.shared.f32 	%f1515, [%r506+2124];
	ld.shared.f32 	%f1516, [%r512+15552];
	fma.rn.f32 	%f1517, %f1515, %f1516, %f1514;
	ld.shared.f32 	%f1518, [%r506+2128];
	ld.shared.f32 	%f1519, [%r512+15616];
	fma.rn.f32 	%f1520, %f1518, %f1519, %f1517;
	ld.shared.f32 	%f1521, [%r506+2132];
	ld.shared.f32 	%f1522, [%r512+15680];
	fma.rn.f32 	%f1523, %f1521, %f1522, %f1520;
	ld.shared.f32 	%f1524, [%r506+2136];
	ld.shared.f32 	%f1525, [%r512+15744];
	fma.rn.f32 	%f1526, %f1524, %f1525, %f1523;
	ld.shared.f32 	%f1527, [%r506+2140];
	ld.shared.f32 	%f1528, [%r512+15808];
	fma.rn.f32 	%f1529, %f1527, %f1528, %f1526;
	ld.shared.f32 	%f1530, [%r506+2144];
	ld.shared.f32 	%f1531, [%r512+15872];
	fma.rn.f32 	%f1532, %f1530, %f1531, %f1529;
	ld.shared.f32 	%f1533, [%r506+2148];
	ld.shared.f32 	%f1534, [%r512+15936];
	fma.rn.f32 	%f1535, %f1533, %f1534, %f1532;
	ld.shared.f32 	%f1536, [%r506+2152];
	ld.shared.f32 	%f1537, [%r512+16000];
	fma.rn.f32 	%f1538, %f1536, %f1537, %f1535;
	ld.shared.f32 	%f1539, [%r506+2156];
	ld.shared.f32 	%f1540, [%r512+16064];
	fma.rn.f32 	%f1541, %f1539, %f1540, %f1538;
	ld.shared.f32 	%f1542, [%r506+2160];
	ld.shared.f32 	%f1543, [%r512+16128];
	fma.rn.f32 	%f1544, %f1542, %f1543, %f1541;
	ld.shared.f32 	%f1545, [%r506+2164];
	ld.shared.f32 	%f1546, [%r512+16192];
	fma.rn.f32 	%f1547, %f1545, %f1546, %f1544;
	ld.shared.f32 	%f1548, [%r506+2168];
	ld.shared.f32 	%f1549, [%r512+16256];
	fma.rn.f32 	%f1550, %f1548, %f1549, %f1547;
	ld.shared.f32 	%f1551, [%r506+2172];
	ld.shared.f32 	%f1552, [%r512+16320];
	fma.rn.f32 	%f1553, %f1551, %f1552, %f1550;
	ld.shared.f32 	%f1554, [%r506+2176];
	ld.shared.f32 	%f1555, [%r512+16384];
	fma.rn.f32 	%f1556, %f1554, %f1555, %f1553;
	ld.shared.f32 	%f1557, [%r506+2180];
	ld.shared.f32 	%f1558, [%r512+16448];
	fma.rn.f32 	%f1559, %f1557, %f1558, %f1556;
	ld.shared.f32 	%f1560, [%r506+2184];
	ld.shared.f32 	%f1561, [%r512+16512];
	fma.rn.f32 	%f1562, %f1560, %f1561, %f1559;
	ld.shared.f32 	%f1563, [%r506+2188];
	ld.shared.f32 	%f1564, [%r512+16576];
	fma.rn.f32 	%f1565, %f1563, %f1564, %f1562;
	ld.shared.f32 	%f1566, [%r506+2192];
	ld.shared.f32 	%f1567, [%r512+16640];
	fma.rn.f32 	%f1568, %f1566, %f1567, %f1565;
	ld.shared.f32 	%f1569, [%r506+2196];
	ld.shared.f32 	%f1570, [%r512+16704];
	fma.rn.f32 	%f1571, %f1569, %f1570, %f1568;
	ld.shared.f32 	%f1572, [%r506+2200];
	ld.shared.f32 	%f1573, [%r512+16768];
	fma.rn.f32 	%f1574, %f1572, %f1573, %f1571;
	ld.shared.f32 	%f1575, [%r506+2204];
	ld.shared.f32 	%f1576, [%r512+16832];
	fma.rn.f32 	%f1577, %f1575, %f1576, %f1574;
	ld.shared.f32 	%f1578, [%r506+2208];
	ld.shared.f32 	%f1579, [%r512+16896];
	fma.rn.f32 	%f1580, %f1578, %f1579, %f1577;
	ld.shared.f32 	%f1581, [%r506+2212];
	ld.shared.f32 	%f1582, [%r512+16960];
	fma.rn.f32 	%f1583, %f1581, %f1582, %f1580;
	ld.shared.f32 	%f1584, [%r506+2216];
	ld.shared.f32 	%f1585, [%r512+17024];
	fma.rn.f32 	%f1586, %f1584, %f1585, %f1583;
	ld.shared.f32 	%f1587, [%r506+2220];
	ld.shared.f32 	%f1588, [%r512+17088];
	fma.rn.f32 	%f1589, %f1587, %f1588, %f1586;
	ld.shared.f32 	%f1590, [%r506+2224];
	ld.shared.f32 	%f1591, [%r512+17152];
	fma.rn.f32 	%f1592, %f1590, %f1591, %f1589;
	ld.shared.f32 	%f1593, [%r506+2228];
	ld.shared.f32 	%f1594, [%r512+17216];
	fma.rn.f32 	%f1595, %f1593, %f1594, %f1592;
	ld.shared.f32 	%f1596, [%r506+2232];
	ld.shared.f32 	%f1597, [%r512+17280];
	fma.rn.f32 	%f1598, %f1596, %f1597, %f1595;
	ld.shared.f32 	%f1599, [%r506+2236];
	ld.shared.f32 	%f1600, [%r512+17344];
	fma.rn.f32 	%f1601, %f1599, %f1600, %f1598;
	ld.shared.f32 	%f1602, [%r506+2240];
	ld.shared.f32 	%f1603, [%r512+17408];
	fma.rn.f32 	%f1604, %f1602, %f1603, %f1601;
	ld.shared.f32 	%f1605, [%r506+2244];
	ld.shared.f32 	%f1606, [%r512+17472];
	fma.rn.f32 	%f1607, %f1605, %f1606, %f1604;
	ld.shared.f32 	%f1608, [%r506+2248];
	ld.shared.f32 	%f1609, [%r512+17536];
	fma.rn.f32 	%f1610, %f1608, %f1609, %f1607;
	ld.shared.f32 	%f1611, [%r506+2252];
	ld.shared.f32 	%f1612, [%r512+17600];
	fma.rn.f32 	%f1613, %f1611, %f1612, %f1610;
	ld.shared.f32 	%f1614, [%r506+2256];
	ld.shared.f32 	%f1615, [%r512+17664];
	fma.rn.f32 	%f1616, %f1614, %f1615, %f1613;
	ld.shared.f32 	%f1617, [%r506+2260];
	ld.shared.f32 	%f1618, [%r512+17728];
	fma.rn.f32 	%f1619, %f1617, %f1618, %f1616;
	ld.shared.f32 	%f1620, [%r506+2264];
	ld.shared.f32 	%f1621, [%r512+17792];
	fma.rn.f32 	%f1622, %f1620, %f1621, %f1619;
	ld.shared.f32 	%f1623, [%r506+2268];
	ld.shared.f32 	%f1624, [%r512+17856];
	fma.rn.f32 	%f1625, %f1623, %f1624, %f1622;
	ld.shared.f32 	%f1626, [%r506+2272];
	ld.shared.f32 	%f1627, [%r512+17920];
	fma.rn.f32 	%f1628, %f1626, %f1627, %f1625;
	ld.shared.f32 	%f1629, [%r506+2276];
	ld.shared.f32 	%f1630, [%r512+17984];
	fma.rn.f32 	%f1631, %f1629, %f1630, %f1628;
	ld.shared.f32 	%f1632, [%r506+2280];
	ld.shared.f32 	%f1633, [%r512+18048];
	fma.rn.f32 	%f1634, %f1632, %f1633, %f1631;
	ld.shared.f32 	%f1635, [%r506+2284];
	ld.shared.f32 	%f1636, [%r512+18112];
	fma.rn.f32 	%f1637, %f1635, %f1636, %f1634;
	ld.shared.f32 	%f1638, [%r506+2288];
	ld.shared.f32 	%f1639, [%r512+18176];
	fma.rn.f32 	%f1640, %f1638, %f1639, %f1637;
	ld.shared.f32 	%f1641, [%r506+2292];
	ld.shared.f32 	%f1642, [%r512+18240];
	fma.rn.f32 	%f1643, %f1641, %f1642, %f1640;
	ld.shared.f32 	%f1644, [%r506+2296];
	ld.shared.f32 	%f1645, [%r512+18304];
	fma.rn.f32 	%f1646, %f1644, %f1645, %f1643;
	ld.shared.f32 	%f1647, [%r506+2300];
	ld.shared.f32 	%f1648, [%r512+18368];
	fma.rn.f32 	%f1649, %f1647, %f1648, %f1646;
	ld.shared.f32 	%f1650, [%r512+15364];
	fma.rn.f32 	%f1651, %f1506, %f1650, %f1505;
	ld.shared.f32 	%f1652, [%r512+15428];
	fma.rn.f32 	%f1653, %f1509, %f1652, %f1651;
	ld.shared.f32 	%f1654, [%r512+15492];
	fma.rn.f32 	%f1655, %f1512, %f1654, %f1653;
	ld.shared.f32 	%f1656, [%r512+15556];
	fma.rn.f32 	%f1657, %f1515, %f1656, %f1655;
	ld.shared.f32 	%f1658, [%r512+15620];
	fma.rn.f32 	%f1659, %f1518, %f1658, %f1657;
	ld.shared.f32 	%f1660, [%r512+15684];
	fma.rn.f32 	%f1661, %f1521, %f1660, %f1659;
	ld.shared.f32 	%f1662, [%r512+15748];
	fma.rn.f32 	%f1663, %f1524, %f1662, %f1661;
	ld.shared.f32 	%f1664, [%r512+15812];
	fma.rn.f32 	%f1665, %f1527, %f1664, %f1663;
	ld.shared.f32 	%f1666, [%r512+15876];
	fma.rn.f32 	%f1667, %f1530, %f1666, %f1665;
	ld.shared.f32 	%f1668, [%r512+15940];
	fma.rn.f32 	%f1669, %f1533, %f1668, %f1667;
	ld.shared.f32 	%f1670, [%r512+16004];
	fma.rn.f32 	%f1671, %f1536, %f1670, %f1669;
	ld.shared.f32 	%f1672, [%r512+16068];
	fma.rn.f32 	%f1673, %f1539, %f1672, %f1671;
	ld.shared.f32 	%f1674, [%r512+16132];
	fma.rn.f32 	%f1675, %f1542, %f1674, %f1673;
	ld.shared.f32 	%f1676, [%r512+16196];
	fma.rn.f32 	%f1677, %f1545, %f1676, %f1675;
	ld.shared.f32 	%f1678, [%r512+16260];
	fma.rn.f32 	%f1679, %f1548, %f1678, %f1677;
	ld.shared.f32 	%f1680, [%r512+16324];
	fma.rn.f32 	%f1681, %f1551, %f1680, %f1679;
	ld.shared.f32 	%f1682, [%r512+16388];
	fma.rn.f32 	%f1683, %f1554, %f1682, %f1681;
	ld.shared.f32 	%f1684, [%r512+16452];
	fma.rn.f32 	%f1685, %f1557, %f1684, %f1683;
	ld.shared.f32 	%f1686, [%r512+16516];
	fma.rn.f32 	%f1687, %f1560, %f1686, %f1685;
	ld.shared.f32 	%f1688, [%r512+16580];
	fma.rn.f32 	%f1689, %f1563, %f1688, %f1687;
	ld.shared.f32 	%f1690, [%r512+16644];
	fma.rn.f32 	%f1691, %f1566, %f1690, %f1689;
	ld.shared.f32 	%f1692, [%r512+16708];
	fma.rn.f32 	%f1693, %f1569, %f1692, %f1691;
	ld.shared.f32 	%f1694, [%r512+16772];
	fma.rn.f32 	%f1695, %f1572, %f1694, %f1693;
	ld.shared.f32 	%f1696, [%r512+16836];
	fma.rn.f32 	%f1697, %f1575, %f1696, %f1695;
	ld.shared.f32 	%f1698, [%r512+16900];
	fma.rn.f32 	%f1699, %f1578, %f1698, %f1697;
	ld.shared.f32 	%f1700, [%r512+16964];
	fma.rn.f32 	%f1701, %f1581, %f1700, %f1699;
	ld.shared.f32 	%f1702, [%r512+17028];
	fma.rn.f32 	%f1703, %f1584, %f1702, %f1701;
	ld.shared.f32 	%f1704, [%r512+17092];
	fma.rn.f32 	%f1705, %f1587, %f1704, %f1703;
	ld.shared.f32 	%f1706, [%r512+17156];
	fma.rn.f32 	%f1707, %f1590, %f1706, %f1705;
	ld.shared.f32 	%f1708, [%r512+17220];
	fma.rn.f32 	%f1709, %f1593, %f1708, %f1707;
	ld.shared.f32 	%f1710, [%r512+17284];
	fma.rn.f32 	%f1711, %f1596, %f1710, %f1709;
	ld.shared.f32 	%f1712, [%r512+17348];
	fma.rn.f32 	%f1713, %f1599, %f1712, %f1711;
	ld.shared.f32 	%f1714, [%r512+17412];
	fma.rn.f32 	%f1715, %f1602, %f1714, %f1713;
	ld.shared.f32 	%f1716, [%r512+17476];
	fma.rn.f32 	%f1717, %f1605, %f1716, %f1715;
	ld.shared.f32 	%f1718, [%r512+17540];
	fma.rn.f32 	%f1719, %f1608, %f1718, %f1717;
	ld.shared.f32 	%f1720, [%r512+17604];
	fma.rn.f32 	%f1721, %f1611, %f1720, %f1719;
	ld.shared.f32 	%f1722, [%r512+17668];
	fma.rn.f32 	%f1723, %f1614, %f1722, %f1721;
	ld.shared.f32 	%f1724, [%r512+17732];
	fma.rn.f32 	%f1725, %f1617, %f1724, %f1723;
	ld.shared.f32 	%f1726, [%r512+17796];
	fma.rn.f32 	%f1727, %f1620, %f1726, %f1725;
	ld.shared.f32 	%f1728, [%r512+17860];
	fma.rn.f32 	%f1729, %f1623, %f1728, %f1727;
	ld.shared.f32 	%f1730, [%r512+17924];
	fma.rn.f32 	%f1731, %f1626, %f1730, %f1729;
	ld.shared.f32 	%f1732, [%r512+17988];
	fma.rn.f32 	%f1733, %f1629, %f1732, %f1731;
	ld.shared.f32 	%f1734, [%r512+18052];
	fma.rn.f32 	%f1735, %f1632, %f1734, %f1733;
	ld.shared.f32 	%f1736, [%r512+18116];
	fma.rn.f32 	%f1737, %f1635, %f1736, %f1735;
	ld.shared.f32 	%f1738, [%r512+18180];
	fma.rn.f32 	%f1739, %f1638, %f1738, %f1737;
	ld.shared.f32 	%f1740, [%r512+18244];
	fma.rn.f32 	%f1741, %f1641, %f1740, %f1739;
	ld.shared.f32 	%f1742, [%r512+18308];
	fma.rn.f32 	%f1743, %f1644, %f1742, %f1741;
	ld.shared.f32 	%f1744, [%r512+18372];
	fma.rn.f32 	%f1745, %f1647, %f1744, %f1743;
	// begin inline asm
	cp.async.wait_group 1;
	// end inline asm
	bar.sync 	0;
	ld.shared.f32 	%f1746, [%r506+3456];
	ld.shared.f32 	%f1747, [%r512+18432];
	fma.rn.f32 	%f1748, %f1746, %f1747, %f1649;
	ld.shared.f32 	%f1749, [%r506+3460];
	ld.shared.f32 	%f1750, [%r512+18496];
	fma.rn.f32 	%f1751, %f1749, %f1750, %f1748;
	ld.shared.f32 	%f1752, [%r506+3464];
	ld.shared.f32 	%f1753, [%r512+18560];
	fma.rn.f32 	%f1754, %f1752, %f1753, %f1751;
	ld.shared.f32 	%f1755, [%r506+3468];
	ld.shared.f32 	%f1756, [%r512+18624];
	fma.rn.f32 	%f1757, %f1755, %f1756, %f1754;
	ld.shared.f32 	%f1758, [%r506+3472];
	ld.shared.f32 	%f1759, [%r512+18688];
	fma.rn.f32 	%f1760, %f1758, %f1759, %f1757;
	ld.shared.f32 	%f1761, [%r506+3476];
	ld.shared.f32 	%f1762, [%r512+18752];
	fma.rn.f32 	%f1763, %f1761, %f1762, %f1760;
	ld.shared.f32 	%f1764, [%r506+3480];
	ld.shared.f32 	%f1765, [%r512+18816];
	fma.rn.f32 	%f1766, %f1764, %f1765, %f1763;
	ld.shared.f32 	%f1767, [%r506+3484];
	ld.shared.f32 	%f1768, [%r512+18880];
	fma.rn.f32 	%f1769, %f1767, %f1768, %f1766;
	ld.shared.f32 	%f1770, [%r506+3488];
	ld.shared.f32 	%f1771, [%r512+18944];
	fma.rn.f32 	%f1772, %f1770, %f1771, %f1769;
	ld.shared.f32 	%f1773, [%r506+3492];
	ld.shared.f32 	%f1774, [%r512+19008];
	fma.rn.f32 	%f1775, %f1773, %f1774, %f1772;
	ld.shared.f32 	%f1776, [%r506+3496];
	ld.shared.f32 	%f1777, [%r512+19072];
	fma.rn.f32 	%f1778, %f1776, %f1777, %f1775;
	ld.shared.f32 	%f1779, [%r506+3500];
	ld.shared.f32 	%f1780, [%r512+19136];
	fma.rn.f32 	%f1781, %f1779, %f1780, %f1778;
	ld.shared.f32 	%f1782, [%r506+3504];
	ld.shared.f32 	%f1783, [%r512+19200];
	fma.rn.f32 	%f1784, %f1782, %f1783, %f1781;
	ld.shared.f32 	%f1785, [%r506+3508];
	ld.shared.f32 	%f1786, [%r512+19264];
	fma.rn.f32 	%f1787, %f1785, %f1786, %f1784;
	ld.shared.f32 	%f1788, [%r506+3512];
	ld.shared.f32 	%f1789, [%r512+19328];
	fma.rn.f32 	%f1790, %f1788, %f1789, %f1787;
	ld.shared.f32 	%f1791, [%r506+3516];
	ld.shared.f32 	%f1792, [%r512+19392];
	fma.rn.f32 	%f1793, %f1791, %f1792, %f1790;
	ld.shared.f32 	%f1794, [%r506+3520];
	ld.shared.f32 	%f1795, [%r512+19456];
	fma.rn.f32 	%f1796, %f1794, %f1795, %f1793;
	ld.shared.f32 	%f1797, [%r506+3524];
	ld.shared.f32 	%f1798, [%r512+19520];
	fma.rn.f32 	%f1799, %f1797, %f1798, %f1796;
	ld.shared.f32 	%f1800, [%r506+3528];
	ld.shared.f32 	%f1801, [%r512+19584];
	fma.rn.f32 	%f1802, %f1800, %f1801, %f1799;
	ld.shared.f32 	%f1803, [%r506+3532];
	ld.shared.f32 	%f1804, [%r512+19648];
	fma.rn.f32 	%f1805, %f1803, %f1804, %f1802;
	ld.shared.f32 	%f1806, [%r506+3536];
	ld.shared.f32 	%f1807, [%r512+19712];
	fma.rn.f32 	%f1808, %f1806, %f1807, %f1805;
	ld.shared.f32 	%f1809, [%r506+3540];
	ld.shared.f32 	%f1810, [%r512+19776];
	fma.rn.f32 	%f1811, %f1809, %f1810, %f1808;
	ld.shared.f32 	%f1812, [%r506+3544];
	ld.shared.f32 	%f1813, [%r512+19840];
	fma.rn.f32 	%f1814, %f1812, %f1813, %f1811;
	ld.shared.f32 	%f1815, [%r506+3548];
	ld.shared.f32 	%f1816, [%r512+19904];
	fma.rn.f32 	%f1817, %f1815, %f1816, %f1814;
	ld.shared.f32 	%f1818, [%r506+3552];
	ld.shared.f32 	%f1819, [%r512+19968];
	fma.rn.f32 	%f1820, %f1818, %f1819, %f1817;
	ld.shared.f32 	%f1821, [%r506+3556];
	ld.shared.f32 	%f1822, [%r512+20032];
	fma.rn.f32 	%f1823, %f1821, %f1822, %f1820;
	ld.shared.f32 	%f1824, [%r506+3560];
	ld.shared.f32 	%f1825, [%r512+20096];
	fma.rn.f32 	%f1826, %f1824, %f1825, %f1823;
	ld.shared.f32 	%f1827, [%r506+3564];
	ld.shared.f32 	%f1828, [%r512+20160];
	fma.rn.f32 	%f1829, %f1827, %f1828, %f1826;
	ld.shared.f32 	%f1830, [%r506+3568];
	ld.shared.f32 	%f1831, [%r512+20224];
	fma.rn.f32 	%f1832, %f1830, %f1831, %f1829;
	ld.shared.f32 	%f1833, [%r506+3572];
	ld.shared.f32 	%f1834, [%r512+20288];
	fma.rn.f32 	%f1835, %f1833, %f1834, %f1832;
	ld.shared.f32 	%f1836, [%r506+3576];
	ld.shared.f32 	%f1837, [%r512+20352];
	fma.rn.f32 	%f1838, %f1836, %f1837, %f1835;
	ld.shared.f32 	%f1839, [%r506+3580];
	ld.shared.f32 	%f1840, [%r512+20416];
	fma.rn.f32 	%f1841, %f1839, %f1840, %f1838;
	ld.shared.f32 	%f1842, [%r506+3584];
	ld.shared.f32 	%f1843, [%r512+20480];
	fma.rn.f32 	%f1844, %f1842, %f1843, %f1841;
	ld.shared.f32 	%f1845, [%r506+3588];
	ld.shared.f32 	%f1846, [%r512+20544];
	fma.rn.f32 	%f1847, %f1845, %f1846, %f1844;
	ld.shared.f32 	%f1848, [%r506+3592];
	ld.shared.f32 	%f1849, [%r512+20608];
	fma.rn.f32 	%f1850, %f1848, %f1849, %f1847;
	ld.shared.f32 	%f1851, [%r506+3596];
	ld.shared.f32 	%f1852, [%r512+20672];
	fma.rn.f32 	%f1853, %f1851, %f1852, %f1850;
	ld.shared.f32 	%f1854, [%r506+3600];
	ld.shared.f32 	%f1855, [%r512+20736];
	fma.rn.f32 	%f1856, %f1854, %f1855, %f1853;
	ld.shared.f32 	%f1857, [%r506+3604];
	ld.shared.f32 	%f1858, [%r512+20800];
	fma.rn.f32 	%f1859, %f1857, %f1858, %f1856;
	ld.shared.f32 	%f1860, [%r506+3608];
	ld.shared.f32 	%f1861, [%r512+20864];
	fma.rn.f32 	%f1862, %f1860, %f1861, %f1859;
	ld.shared.f32 	%f1863, [%r506+3612];
	ld.shared.f32 	%f1864, [%r512+20928];
	fma.rn.f32 	%f1865, %f1863, %f1864, %f1862;
	ld.shared.f32 	%f1866, [%r506+3616];
	ld.shared.f32 	%f1867, [%r512+20992];
	fma.rn.f32 	%f1868, %f1866, %f1867, %f1865;
	ld.shared.f32 	%f1869, [%r506+3620];
	ld.shared.f32 	%f1870, [%r512+21056];
	fma.rn.f32 	%f1871, %f1869, %f1870, %f1868;
	ld.shared.f32 	%f1872, [%r506+3624];
	ld.shared.f32 	%f1873, [%r512+21120];
	fma.rn.f32 	%f1874, %f1872, %f1873, %f1871;
	ld.shared.f32 	%f1875, [%r506+3628];
	ld.shared.f32 	%f1876, [%r512+21184];
	fma.rn.f32 	%f1877, %f1875, %f1876, %f1874;
	ld.shared.f32 	%f1878, [%r506+3632];
	ld.shared.f32 	%f1879, [%r512+21248];
	fma.rn.f32 	%f1880, %f1878, %f1879, %f1877;
	ld.shared.f32 	%f1881, [%r506+3636];
	ld.shared.f32 	%f1882, [%r512+21312];
	fma.rn.f32 	%f1883, %f1881, %f1882, %f1880;
	ld.shared.f32 	%f1884, [%r506+3640];
	ld.shared.f32 	%f1885, [%r512+21376];
	fma.rn.f32 	%f1886, %f1884, %f1885, %f1883;
	ld.shared.f32 	%f1887, [%r506+3644];
	ld.shared.f32 	%f1888, [%r512+21440];
	fma.rn.f32 	%f1889, %f1887, %f1888, %f1886;
	ld.shared.f32 	%f1890, [%r512+18436];
	fma.rn.f32 	%f1891, %f1746, %f1890, %f1745;
	ld.shared.f32 	%f1892, [%r512+18500];
	fma.rn.f32 	%f1893, %f1749, %f1892, %f1891;
	ld.shared.f32 	%f1894, [%r512+18564];
	fma.rn.f32 	%f1895, %f1752, %f1894, %f1893;
	ld.shared.f32 	%f1896, [%r512+18628];
	fma.rn.f32 	%f1897, %f1755, %f1896, %f1895;
	ld.shared.f32 	%f1898, [%r512+18692];
	fma.rn.f32 	%f1899, %f1758, %f1898, %f1897;
	ld.shared.f32 	%f1900, [%r512+18756];
	fma.rn.f32 	%f1901, %f1761, %f1900, %f1899;
	ld.shared.f32 	%f1902, [%r512+18820];
	fma.rn.f32 	%f1903, %f1764, %f1902, %f1901;
	ld.shared.f32 	%f1904, [%r512+18884];
	fma.rn.f32 	%f1905, %f1767, %f1904, %f1903;
	ld.shared.f32 	%f1906, [%r512+18948];
	fma.rn.f32 	%f1907, %f1770, %f1906, %f1905;
	ld.shared.f32 	%f1908, [%r512+19012];
	fma.rn.f32 	%f1909, %f1773, %f1908, %f1907;
	ld.shared.f32 	%f1910, [%r512+19076];
	fma.rn.f32 	%f1911, %f1776, %f1910, %f1909;
	ld.shared.f32 	%f1912, [%r512+19140];
	fma.rn.f32 	%f1913, %f1779, %f1912, %f1911;
	ld.shared.f32 	%f1914, [%r512+19204];
	fma.rn.f32 	%f1915, %f1782, %f1914, %f1913;
	ld.shared.f32 	%f1916, [%r512+19268];
	fma.rn.f32 	%f1917, %f1785, %f1916, %f1915;
	ld.shared.f32 	%f1918, [%r512+19332];
	fma.rn.f32 	%f1919, %f1788, %f1918, %f1917;
	ld.shared.f32 	%f1920, [%r512+19396];
	fma.rn.f32 	%f1921, %f1791, %f1920, %f1919;
	ld.shared.f32 	%f1922, [%r512+19460];
	fma.rn.f32 	%f1923, %f1794, %f1922, %f1921;
	ld.shared.f32 	%f1924, [%r512+19524];
	fma.rn.f32 	%f1925, %f1797, %f1924, %f1923;
	ld.shared.f32 	%f1926, [%r512+19588];
	fma.rn.f32 	%f1927, %f1800, %f1926, %f1925;
	ld.shared.f32 	%f1928, [%r512+19652];
	fma.rn.f32 	%f1929, %f1803, %f1928, %f1927;
	ld.shared.f32 	%f1930, [%r512+19716];
	fma.rn.f32 	%f1931, %f1806, %f1930, %f1929;
	ld.shared.f32 	%f1932, [%r512+19780];
	fma.rn.f32 	%f1933, %f1809, %f1932, %f1931;
	ld.shared.f32 	%f1934, [%r512+19844];
	fma.rn.f32 	%f1935, %f1812, %f1934, %f1933;
	ld.shared.f32 	%f1936, [%r512+19908];
	fma.rn.f32 	%f1937, %f1815, %f1936, %f1935;
	ld.shared.f32 	%f1938, [%r512+19972];
	fma.rn.f32 	%f1939, %f1818, %f1938, %f1937;
	ld.shared.f32 	%f1940, [%r512+20036];
	fma.rn.f32 	%f1941, %f1821, %f1940, %f1939;
	ld.shared.f32 	%f1942, [%r512+20100];
	fma.rn.f32 	%f1943, %f1824, %f1942, %f1941;
	ld.shared.f32 	%f1944, [%r512+20164];
	fma.rn.f32 	%f1945, %f1827, %f1944, %f1943;
	ld.shared.f32 	%f1946, [%r512+20228];
	fma.rn.f32 	%f1947, %f1830, %f1946, %f1945;
	ld.shared.f32 	%f1948, [%r512+20292];
	fma.rn.f32 	%f1949, %f1833, %f1948, %f1947;
	ld.shared.f32 	%f1950, [%r512+20356];
	fma.rn.f32 	%f1951, %f1836, %f1950, %f1949;
	ld.shared.f32 	%f1952, [%r512+20420];
	fma.rn.f32 	%f1953, %f1839, %f1952, %f1951;
	ld.shared.f32 	%f1954, [%r512+20484];
	fma.rn.f32 	%f1955, %f1842, %f1954, %f1953;
	ld.shared.f32 	%f1956, [%r512+20548];
	fma.rn.f32 	%f1957, %f1845, %f1956, %f1955;
	ld.shared.f32 	%f1958, [%r512+20612];
	fma.rn.f32 	%f1959, %f1848, %f1958, %f1957;
	ld.shared.f32 	%f1960, [%r512+20676];
	fma.rn.f32 	%f1961, %f1851, %f1960, %f1959;
	ld.shared.f32 	%f1962, [%r512+20740];
	fma.rn.f32 	%f1963, %f1854, %f1962, %f1961;
	ld.shared.f32 	%f1964, [%r512+20804];
	fma.rn.f32 	%f1965, %f1857, %f1964, %f1963;
	ld.shared.f32 	%f1966, [%r512+20868];
	fma.rn.f32 	%f1967, %f1860, %f1966, %f1965;
	ld.shared.f32 	%f1968, [%r512+20932];
	fma.rn.f32 	%f1969, %f1863, %f1968, %f1967;
	ld.shared.f32 	%f1970, [%r512+20996];
	fma.rn.f32 	%f1971, %f1866, %f1970, %f1969;
	ld.shared.f32 	%f1972, [%r512+21060];
	fma.rn.f32 	%f1973, %f1869, %f1972, %f1971;
	ld.shared.f32 	%f1974, [%r512+21124];
	fma.rn.f32 	%f1975, %f1872, %f1974, %f1973;
	ld.shared.f32 	%f1976, [%r512+21188];
	fma.rn.f32 	%f1977, %f1875, %f1976, %f1975;
	ld.shared.f32 	%f1978, [%r512+21252];
	fma.rn.f32 	%f1979, %f1878, %f1978, %f1977;
	ld.shared.f32 	%f1980, [%r512+21316];
	fma.rn.f32 	%f1981, %f1881, %f1980, %f1979;
	ld.shared.f32 	%f1982, [%r512+21380];
	fma.rn.f32 	%f1983, %f1884, %f1982, %f1981;
	ld.shared.f32 	%f1984, [%r512+21444];
	fma.rn.f32 	%f1985, %f1887, %f1984, %f1983;
	ld.shared.f32 	%f1986, [%r506+3648];
	ld.shared.f32 	%f1987, [%r512+21504];
	fma.rn.f32 	%f1988, %f1986, %f1987, %f1889;
	ld.shared.f32 	%f1989, [%r506+3652];
	ld.shared.f32 	%f1990, [%r512+21568];
	fma.rn.f32 	%f1991, %f1989, %f1990, %f1988;
	ld.shared.f32 	%f1992, [%r506+3656];
	ld.shared.f32 	%f1993, [%r512+21632];
	fma.rn.f32 	%f1994, %f1992, %f1993, %f1991;
	ld.shared.f32 	%f1995, [%r506+3660];
	ld.shared.f32 	%f1996, [%r512+21696];
	fma.rn.f32 	%f1997, %f1995, %f1996, %f1994;
	ld.shared.f32 	%f1998, [%r506+3664];
	ld.shared.f32 	%f1999, [%r512+21760];
	fma.rn.f32 	%f2000, %f1998, %f1999, %f1997;
	ld.shared.f32 	%f2001, [%r506+3668];
	ld.shared.f32 	%f2002, [%r512+21824];
	fma.rn.f32 	%f2003, %f2001, %f2002, %f2000;
	ld.shared.f32 	%f2004, [%r506+3672];
	ld.shared.f32 	%f2005, [%r512+21888];
	fma.rn.f32 	%f2006, %f2004, %f2005, %f2003;
	ld.shared.f32 	%f2007, [%r506+3676];
	ld.shared.f32 	%f2008, [%r512+21952];
	fma.rn.f32 	%f2009, %f2007, %f2008, %f2006;
	ld.shared.f32 	%f2010, [%r506+3680];
	ld.shared.f32 	%f2011, [%r512+22016];
	fma.rn.f32 	%f2012, %f2010, %f2011, %f2009;
	ld.shared.f32 	%f2013, [%r506+3684];
	ld.shared.f32 	%f2014, [%r512+22080];
	fma.rn.f32 	%f2015, %f2013, %f2014, %f2012;
	ld.shared.f32 	%f2016, [%r506+3688];
	ld.shared.f32 	%f2017, [%r512+22144];
	fma.rn.f32 	%f2018, %f2016, %f2017, %f2015;
	ld.shared.f32 	%f2019, [%r506+3692];
	ld.shared.f32 	%f2020, [%r512+22208];
	fma.rn.f32 	%f2021, %f2019, %f2020, %f2018;
	ld.shared.f32 	%f2022, [%r506+3696];
	ld.shared.f32 	%f2023, [%r512+22272];
	fma.rn.f32 	%f2024, %f2022, %f2023, %f2021;
	ld.shared.f32 	%f2025, [%r506+3700];
	ld.shared.f32 	%f2026, [%r512+22336];
	fma.rn.f32 	%f2027, %f2025, %f2026, %f2024;
	ld.shared.f32 	%f2028, [%r506+3704];
	ld.shared.f32 	%f2029, [%r512+22400];
	fma.rn.f32 	%f2030, %f2028, %f2029, %f2027;
	ld.shared.f32 	%f2031, [%r506+3708];
	ld.shared.f32 	%f2032, [%r512+22464];
	fma.rn.f32 	%f2033, %f2031, %f2032, %f2030;
	ld.shared.f32 	%f2034, [%r506+3712];
	ld.shared.f32 	%f2035, [%r512+22528];
	fma.rn.f32 	%f2036, %f2034, %f2035, %f2033;
	ld.shared.f32 	%f2037, [%r506+3716];
	ld.shared.f32 	%f2038, [%r512+22592];
	fma.rn.f32 	%f2039, %f2037, %f2038, %f2036;
	ld.shared.f32 	%f2040, [%r506+3720];
	ld.shared.f32 	%f2041, [%r512+22656];
	fma.rn.f32 	%f2042, %f2040, %f2041, %f2039;
	ld.shared.f32 	%f2043, [%r506+3724];
	ld.shared.f32 	%f2044, [%r512+22720];
	fma.rn.f32 	%f2045, %f2043, %f2044, %f2042;
	ld.shared.f32 	%f2046, [%r506+3728];
	ld.shared.f32 	%f2047, [%r512+22784];
	fma.rn.f32 	%f2048, %f2046, %f2047, %f2045;
	ld.shared.f32 	%f2049, [%r506+3732];
	ld.shared.f32 	%f2050, [%r512+22848];
	fma.rn.f32 	%f2051, %f2049, %f2050, %f2048;
	ld.shared.f32 	%f2052, [%r506+3736];
	ld.shared.f32 	%f2053, [%r512+22912];
	fma.rn.f32 	%f2054, %f2052, %f2053, %f2051;
	ld.shared.f32 	%f2055, [%r506+3740];
	ld.shared.f32 	%f2056, [%r512+22976];
	fma.rn.f32 	%f2057, %f2055, %f2056, %f2054;
	ld.shared.f32 	%f2058, [%r506+3744];
	ld.shared.f32 	%f2059, [%r512+23040];
	fma.rn.f32 	%f2060, %f2058, %f2059, %f2057;
	ld.shared.f32 	%f2061, [%r506+3748];
	ld.shared.f32 	%f2062, [%r512+23104];
	fma.rn.f32 	%f2063, %f2061, %f2062, %f2060;
	ld.shared.f32 	%f2064, [%r506+3752];
	ld.shared.f32 	%f2065, [%r512+23168];
	fma.rn.f32 	%f2066, %f2064, %f2065, %f2063;
	ld.shared.f32 	%f2067, [%r506+3756];
	ld.shared.f32 	%f2068, [%r512+23232];
	fma.rn.f32 	%f2069, %f2067, %f2068, %f2066;
	ld.shared.f32 	%f2070, [%r506+3760];
	ld.shared.f32 	%f2071, [%r512+23296];
	fma.rn.f32 	%f2072, %f2070, %f2071, %f2069;
	ld.shared.f32 	%f2073, [%r506+3764];
	ld.shared.f32 	%f2074, [%r512+23360];
	fma.rn.f32 	%f2075, %f2073, %f2074, %f2072;
	ld.shared.f32 	%f2076, [%r506+3768];
	ld.shared.f32 	%f2077, [%r512+23424];
	fma.rn.f32 	%f2078, %f2076, %f2077, %f2075;
	ld.shared.f32 	%f2079, [%r506+3772];
	ld.shared.f32 	%f2080, [%r512+23488];
	fma.rn.f32 	%f2081, %f2079, %f2080, %f2078;
	ld.shared.f32 	%f2082, [%r506+3776];
	ld.shared.f32 	%f2083, [%r512+23552];
	fma.rn.f32 	%f2084, %f2082, %f2083, %f2081;
	ld.shared.f32 	%f2085, [%r506+3780];
	ld.shared.f32 	%f2086, [%r512+23616];
	fma.rn.f32 	%f2087, %f2085, %f2086, %f2084;
	ld.shared.f32 	%f2088, [%r506+3784];
	ld.shared.f32 	%f2089, [%r512+23680];
	fma.rn.f32 	%f2090, %f2088, %f2089, %f2087;
	ld.shared.f32 	%f2091, [%r506+3788];
	ld.shared.f32 	%f2092, [%r512+23744];
	fma.rn.f32 	%f2093, %f2091, %f2092, %f2090;
	ld.shared.f32 	%f2094, [%r506+3792];
	ld.shared.f32 	%f2095, [%r512+23808];
	fma.rn.f32 	%f2096, %f2094, %f2095, %f2093;
	ld.shared.f32 	%f2097, [%r506+3796];
	ld.shared.f32 	%f2098, [%r512+23872];
	fma.rn.f32 	%f2099, %f2097, %f2098, %f2096;
	ld.shared.f32 	%f2100, [%r506+3800];
	ld.shared.f32 	%f2101, [%r512+23936];
	fma.rn.f32 	%f2102, %f2100, %f2101, %f2099;
	ld.shared.f32 	%f2103, [%r506+3804];
	ld.shared.f32 	%f2104, [%r512+24000];
	fma.rn.f32 	%f2105, %f2103, %f2104, %f2102;
	ld.shared.f32 	%f2106, [%r506+3808];
	ld.shared.f32 	%f2107, [%r512+24064];
	fma.rn.f32 	%f2108, %f2106, %f2107, %f2105;
	ld.shared.f32 	%f2109, [%r506+3812];
	ld.shared.f32 	%f2110, [%r512+24128];
	fma.rn.f32 	%f2111, %f2109, %f2110, %f2108;
	ld.shared.f32 	%f2112, [%r506+3816];
	ld.shared.f32 	%f2113, [%r512+24192];
	fma.rn.f32 	%f2114, %f2112, %f2113, %f2111;
	ld.shared.f32 	%f2115, [%r506+3820];
	ld.shared.f32 	%f2116, [%r512+24256];
	fma.rn.f32 	%f2117, %f2115, %f2116, %f2114;
	ld.shared.f32 	%f2118, [%r506+3824];
	ld.shared.f32 	%f2119, [%r512+24320];
	fma.rn.f32 	%f2120, %f2118, %f2119, %f2117;
	ld.shared.f32 	%f2121, [%r506+3828];
	ld.shared.f32 	%f2122, [%r512+24384];
	fma.rn.f32 	%f2123, %f2121, %f2122, %f2120;
	ld.shared.f32 	%f2124, [%r506+3832];
	ld.shared.f32 	%f2125, [%r512+24448];
	fma.rn.f32 	%f2126, %f2124, %f2125, %f2123;
	ld.shared.f32 	%f2127, [%r506+3836];
	ld.shared.f32 	%f2128, [%r512+24512];
	fma.rn.f32 	%f2129, %f2127, %f2128, %f2126;
	ld.shared.f32 	%f2130, [%r512+21508];
	fma.rn.f32 	%f2131, %f1986, %f2130, %f1985;
	ld.shared.f32 	%f2132, [%r512+21572];
	fma.rn.f32 	%f2133, %f1989, %f2132, %f2131;
	ld.shared.f32 	%f2134, [%r512+21636];
	fma.rn.f32 	%f2135, %f1992, %f2134, %f2133;
	ld.shared.f32 	%f2136, [%r512+21700];
	fma.rn.f32 	%f2137, %f1995, %f2136, %f2135;
	ld.shared.f32 	%f2138, [%r512+21764];
	fma.rn.f32 	%f2139, %f1998, %f2138, %f2137;
	ld.shared.f32 	%f2140, [%r512+21828];
	fma.rn.f32 	%f2141, %f2001, %f2140, %f2139;
	ld.shared.f32 	%f2142, [%r512+21892];
	fma.rn.f32 	%f2143, %f2004, %f2142, %f2141;
	ld.shared.f32 	%f2144, [%r512+21956];
	fma.rn.f32 	%f2145, %f2007, %f2144, %f2143;
	ld.shared.f32 	%f2146, [%r512+22020];
	fma.rn.f32 	%f2147, %f2010, %f2146, %f2145;
	ld.shared.f32 	%f2148, [%r512+22084];
	fma.rn.f32 	%f2149, %f2013, %f2148, %f2147;
	ld.shared.f32 	%f2150, [%r512+22148];
	fma.rn.f32 	%f2151, %f2016, %f2150, %f2149;
	ld.shared.f32 	%f2152, [%r512+22212];
	fma.rn.f32 	%f2153, %f2019, %f2152, %f2151;
	ld.shared.f32 	%f2154, [%r512+22276];
	fma.rn.f32 	%f2155, %f2022, %f2154, %f2153;
	ld.shared.f32 	%f2156, [%r512+22340];
	fma.rn.f32 	%f2157, %f2025, %f2156, %f2155;
	ld.shared.f32 	%f2158, [%r512+22404];
	fma.rn.f32 	%f2159, %f2028, %f2158, %f2157;
	ld.shared.f32 	%f2160, [%r512+22468];
	fma.rn.f32 	%f2161, %f2031, %f2160, %f2159;
	ld.shared.f32 	%f2162, [%r512+22532];
	fma.rn.f32 	%f2163, %f2034, %f2162, %f2161;
	ld.shared.f32 	%f2164, [%r512+22596];
	fma.rn.f32 	%f2165, %f2037, %f2164, %f2163;
	ld.shared.f32 	%f2166, [%r512+22660];
	fma.rn.f32 	%f2167, %f2040, %f2166, %f2165;
	ld.shared.f32 	%f2168, [%r512+22724];
	fma.rn.f32 	%f2169, %f2043, %f2168, %f2167;
	ld.shared.f32 	%f2170, [%r512+22788];
	fma.rn.f32 	%f2171, %f2046, %f2170, %f2169;
	ld.shared.f32 	%f2172, [%r512+22852];
	fma.rn.f32 	%f2173, %f2049, %f2172, %f2171;
	ld.shared.f32 	%f2174, [%r512+22916];
	fma.rn.f32 	%f2175, %f2052, %f2174, %f2173;
	ld.shared.f32 	%f2176, [%r512+22980];
	fma.rn.f32 	%f2177, %f2055, %f2176, %f2175;
	ld.shared.f32 	%f2178, [%r512+23044];
	fma.rn.f32 	%f2179, %f2058, %f2178, %f2177;
	ld.shared.f32 	%f2180, [%r512+23108];
	fma.rn.f32 	%f2181, %f2061, %f2180, %f2179;
	ld.shared.f32 	%f2182, [%r512+23172];
	fma.rn.f32 	%f2183, %f2064, %f2182, %f2181;
	ld.shared.f32 	%f2184, [%r512+23236];
	fma.rn.f32 	%f2185, %f2067, %f2184, %f2183;
	ld.shared.f32 	%f2186, [%r512+23300];
	fma.rn.f32 	%f2187, %f2070, %f2186, %f2185;
	ld.shared.f32 	%f2188, [%r512+23364];
	fma.rn.f32 	%f2189, %f2073, %f2188, %f2187;
	ld.shared.f32 	%f2190, [%r512+23428];
	fma.rn.f32 	%f2191, %f2076, %f2190, %f2189;
	ld.shared.f32 	%f2192, [%r512+23492];
	fma.rn.f32 	%f2193, %f2079, %f2192, %f2191;
	ld.shared.f32 	%f2194, [%r512+23556];
	fma.rn.f32 	%f2195, %f2082, %f2194, %f2193;
	ld.shared.f32 	%f2196, [%r512+23620];
	fma.rn.f32 	%f2197, %f2085, %f2196, %f2195;
	ld.shared.f32 	%f2198, [%r512+23684];
	fma.rn.f32 	%f2199, %f2088, %f2198, %f2197;
	ld.shared.f32 	%f2200, [%r512+23748];
	fma.rn.f32 	%f2201, %f2091, %f2200, %f2199;
	ld.shared.f32 	%f2202, [%r512+23812];
	fma.rn.f32 	%f2203, %f2094, %f2202, %f2201;
	ld.shared.f32 	%f2204, [%r512+23876];
	fma.rn.f32 	%f2205, %f2097, %f2204, %f2203;
	ld.shared.f32 	%f2206, [%r512+23940];
	fma.rn.f32 	%f2207, %f2100, %f2206, %f2205;
	ld.shared.f32 	%f2208, [%r512+24004];
	fma.rn.f32 	%f2209, %f2103, %f2208, %f2207;
	ld.shared.f32 	%f2210, [%r512+24068];
	fma.rn.f32 	%f2211, %f2106, %f2210, %f2209;
	ld.shared.f32 	%f2212, [%r512+24132];
	fma.rn.f32 	%f2213, %f2109, %f2212, %f2211;
	ld.shared.f32 	%f2214, [%r512+24196];
	fma.rn.f32 	%f2215, %f2112, %f2214, %f2213;
	ld.shared.f32 	%f2216, [%r512+24260];
	fma.rn.f32 	%f2217, %f2115, %f2216, %f2215;
	ld.shared.f32 	%f2218, [%r512+24324];
	fma.rn.f32 	%f2219, %f2118, %f2218, %f2217;
	ld.shared.f32 	%f2220, [%r512+24388];
	fma.rn.f32 	%f2221, %f2121, %f2220, %f2219;
	ld.shared.f32 	%f2222, [%r512+24452];
	fma.rn.f32 	%f2223, %f2124, %f2222, %f2221;
	ld.shared.f32 	%f2224, [%r512+24516];
	fma.rn.f32 	%f2225, %f2127, %f2224, %f2223;
	ld.shared.f32 	%f2226, [%r506+3840];
	ld.shared.f32 	%f2227, [%r512+24576];
	fma.rn.f32 	%f2228, %f2226, %f2227, %f2129;
	ld.shared.f32 	%f2229, [%r506+3844];
	ld.shared.f32 	%f2230, [%r512+24640];
	fma.rn.f32 	%f2231, %f2229, %f2230, %f2228;
	ld.shared.f32 	%f2232, [%r506+3848];
	ld.shared.f32 	%f2233, [%r512+24704];
	fma.rn.f32 	%f2234, %f2232, %f2233, %f2231;
	ld.shared.f32 	%f2235, [%r506+3852];
	ld.shared.f32 	%f2236, [%r512+24768];
	fma.rn.f32 	%f2237, %f2235, %f2236, %f2234;
	ld.shared.f32 	%f2238, [%r506+3856];
	ld.shared.f32 	%f2239, [%r512+24832];
	fma.rn.f32 	%f2240, %f2238, %f2239, %f2237;
	ld.shared.f32 	%f2241, [%r506+3860];
	ld.shared.f32 	%f2242, [%r512+24896];
	fma.rn.f32 	%f2243, %f2241, %f2242, %f2240;
	ld.shared.f32 	%f2244, [%r506+3864];
	ld.shared.f32 	%f2245, [%r512+24960];
	fma.rn.f32 	%f2246, %f2244, %f2245, %f2243;
	ld.shared.f32 	%f2247, [%r506+3868];
	ld.shared.f32 	%f2248, [%r512+25024];
	fma.rn.f32 	%f2249, %f2247, %f2248, %f2246;
	ld.shared.f32 	%f2250, [%r506+3872];
	ld.shared.f32 	%f2251, [%r512+25088];
	fma.rn.f32 	%f2252, %f2250, %f2251, %f2249;
	ld.shared.f32 	%f2253, [%r506+3876];
	ld.shared.f32 	%f2254, [%r512+25152];
	fma.rn.f32 	%f2255, %f2253, %f2254, %f2252;
	ld.shared.f32 	%f2256, [%r506+3880];
	ld.shared.f32 	%f2257, [%r512+25216];
	fma.rn.f32 	%f2258, %f2256, %f2257, %f2255;
	ld.shared.f32 	%f2259, [%r506+3884];
	ld.shared.f32 	%f2260, [%r512+25280];
	fma.rn.f32 	%f2261, %f2259, %f2260, %f2258;
	ld.shared.f32 	%f2262, [%r506+3888];
	ld.shared.f32 	%f2263, [%r512+25344];
	fma.rn.f32 	%f2264, %f2262, %f2263, %f2261;
	ld.shared.f32 	%f2265, [%r506+3892];
	ld.shared.f32 	%f2266, [%r512+25408];
	fma.rn.f32 	%f2267, %f2265, %f2266, %f2264;
	ld.shared.f32 	%f2268, [%r506+3896];
	ld.shared.f32 	%f2269, [%r512+25472];
	fma.rn.f32 	%f2270, %f2268, %f2269, %f2267;
	ld.shared.f32 	%f2271, [%r506+3900];
	ld.shared.f32 	%f2272, [%r512+25536];
	fma.rn.f32 	%f2273, %f2271, %f2272, %f2270;
	ld.shared.f32 	%f2274, [%r506+3904];
	ld.shared.f32 	%f2275, [%r512+25600];
	fma.rn.f32 	%f2276, %f2274, %f2275, %f2273;
	ld.shared.f32 	%f2277, [%r506+3908];
	ld.shared.f32 	%f2278, [%r512+25664];
	fma.rn.f32 	%f2279, %f2277, %f2278, %f2276;
	ld.shared.f32 	%f2280, [%r506+3912];
	ld.shared.f32 	%f2281, [%r512+25728];
	fma.rn.f32 	%f2282, %f2280, %f2281, %f2279;
	ld.shared.f32 	%f2283, [%r506+3916];
	ld.shared.f32 	%f2284, [%r512+25792];
	fma.rn.f32 	%f2285, %f2283, %f2284, %f2282;
	ld.shared.f32 	%f2286, [%r506+3920];
	ld.shared.f32 	%f2287, [%r512+25856];
	fma.rn.f32 	%f2288, %f2286, %f2287, %f2285;
	ld.shared.f32 	%f2289, [%r506+3924];
	ld.shared.f32 	%f2290, [%r512+25920];
	fma.rn.f32 	%f2291, %f2289, %f2290, %f2288;
	ld.shared.f32 	%f2292, [%r506+3928];
	ld.shared.f32 	%f2293, [%r512+25984];
	fma.rn.f32 	%f2294, %f2292, %f2293, %f2291;
	ld.shared.f32 	%f2295, [%r506+3932];
	ld.shared.f32 	%f2296, [%r512+26048];
	fma.rn.f32 	%f2297, %f2295, %f2296, %f2294;
	ld.shared.f32 	%f2298, [%r506+3936];
	ld.shared.f32 	%f2299, [%r512+26112];
	fma.rn.f32 	%f2300, %f2298, %f2299, %f2297;
	ld.shared.f32 	%f2301, [%r506+3940];
	ld.shared.f32 	%f2302, [%r512+26176];
	fma.rn.f32 	%f2303, %f2301, %f2302, %f2300;
	ld.shared.f32 	%f2304, [%r506+3944];
	ld.shared.f32 	%f2305, [%r512+26240];
	fma.rn.f32 	%f2306, %f2304, %f2305, %f2303;
	ld.shared.f32 	%f2307, [%r506+3948];
	ld.shared.f32 	%f2308, [%r512+26304];
	fma.rn.f32 	%f2309, %f2307, %f2308, %f2306;
	ld.shared.f32 	%f2310, [%r506+3952];
	ld.shared.f32 	%f2311, [%r512+26368];
	fma.rn.f32 	%f2312, %f2310, %f2311, %f2309;
	ld.shared.f32 	%f2313, [%r506+3956];
	ld.shared.f32 	%f2314, [%r512+26432];
	fma.rn.f32 	%f2315, %f2313, %f2314, %f2312;
	ld.shared.f32 	%f2316, [%r506+3960];
	ld.shared.f32 	%f2317, [%r512+26496];
	fma.rn.f32 	%f2318, %f2316, %f2317, %f2315;
	ld.shared.f32 	%f2319, [%r506+3964];
	ld.shared.f32 	%f2320, [%r512+26560];
	fma.rn.f32 	%f2321, %f2319, %f2320, %f2318;
	ld.shared.f32 	%f2322, [%r506+3968];
	ld.shared.f32 	%f2323, [%r512+26624];
	fma.rn.f32 	%f2324, %f2322, %f2323, %f2321;
	ld.shared.f32 	%f2325, [%r506+3972];
	ld.shared.f32 	%f2326, [%r512+26688];
	fma.rn.f32 	%f2327, %f2325, %f2326, %f2324;
	ld.shared.f32 	%f2328, [%r506+3976];
	ld.shared.f32 	%f2329, [%r512+26752];
	fma.rn.f32 	%f2330, %f2328, %f2329, %f2327;
	ld.shared.f32 	%f2331, [%r506+3980];
	ld.shared.f32 	%f2332, [%r512+26816];
	fma.rn.f32 	%f2333, %f2331, %f2332, %f2330;
	ld.shared.f32 	%f2334, [%r506+3984];
	ld.shared.f32 	%f2335, [%r512+26880];
	fma.rn.f32 	%f2336, %f2334, %f2335, %f2333;
	ld.shared.f32 	%f2337, [%r506+3988];
	ld.shared.f32 	%f2338, [%r512+26944];
	fma.rn.f32 	%f2339, %f2337, %f2338, %f2336;
	ld.shared.f32 	%f2340, [%r506+3992];
	ld.shared.f32 	%f2341, [%r512+27008];
	fma.rn.f32 	%f2342, %f2340, %f2341, %f2339;
	ld.shared.f32 	%f2343, [%r506+3996];
	ld.shared.f32 	%f2344, [%r512+27072];
	fma.rn.f32 	%f2345, %f2343, %f2344, %f2342;
	ld.shared.f32 	%f2346, [%r506+4000];
	ld.shared.f32 	%f2347, [%r512+27136];
	fma.rn.f32 	%f2348, %f2346, %f2347, %f2345;
	ld.shared.f32 	%f2349, [%r506+4004];
	ld.shared.f32 	%f2350, [%r512+27200];
	fma.rn.f32 	%f2351, %f2349, %f2350, %f2348;
	ld.shared.f32 	%f2352, [%r506+4008];
	ld.shared.f32 	%f2353, [%r512+27264];
	fma.rn.f32 	%f2354, %f2352, %f2353, %f2351;
	ld.shared.f32 	%f2355, [%r506+4012];
	ld.shared.f32 	%f2356, [%r512+27328];
	fma.rn.f32 	%f2357, %f2355, %f2356, %f2354;
	ld.shared.f32 	%f2358, [%r506+4016];
	ld.shared.f32 	%f2359, [%r512+27392];
	fma.rn.f32 	%f2360, %f2358, %f2359, %f2357;
	ld.shared.f32 	%f2361, [%r506+4020];
	ld.shared.f32 	%f2362, [%r512+27456];
	fma.rn.f32 	%f2363, %f2361, %f2362, %f2360;
	ld.shared.f32 	%f2364, [%r506+4024];
	ld.shared.f32 	%f2365, [%r512+27520];
	fma.rn.f32 	%f2366, %f2364, %f2365, %f2363;
	ld.shared.f32 	%f2367, [%r506+4028];
	ld.shared.f32 	%f2368, [%r512+27584];
	fma.rn.f32 	%f2369, %f2367, %f2368, %f2366;
	ld.shared.f32 	%f2370, [%r512+24580];
	fma.rn.f32 	%f2371, %f2226, %f2370, %f2225;
	ld.shared.f32 	%f2372, [%r512+24644];
	fma.rn.f32 	%f2373, %f2229, %f2372, %f2371;
	ld.shared.f32 	%f2374, [%r512+24708];
	fma.rn.f32 	%f2375, %f2232, %f2374, %f2373;
	ld.shared.f32 	%f2376, [%r512+24772];
	fma.rn.f32 	%f2377, %f2235, %f2376, %f2375;
	ld.shared.f32 	%f2378, [%r512+24836];
	fma.rn.f32 	%f2379, %f2238, %f2378, %f2377;
	ld.shared.f32 	%f2380, [%r512+24900];
	fma.rn.f32 	%f2381, %f2241, %f2380, %f2379;
	ld.shared.f32 	%f2382, [%r512+24964];
	fma.rn.f32 	%f2383, %f2244, %f2382, %f2381;
	ld.shared.f32 	%f2384, [%r512+25028];
	fma.rn.f32 	%f2385, %f2247, %f2384, %f2383;
	ld.shared.f32 	%f2386, [%r512+25092];
	fma.rn.f32 	%f2387, %f2250, %f2386, %f2385;
	ld.shared.f32 	%f2388, [%r512+25156];
	fma.rn.f32 	%f2389, %f2253, %f2388, %f2387;
	ld.shared.f32 	%f2390, [%r512+25220];
	fma.rn.f32 	%f2391, %f2256, %f2390, %f2389;
	ld.shared.f32 	%f2392, [%r512+25284];
	fma.rn.f32 	%f2393, %f2259, %f2392, %f2391;
	ld.shared.f32 	%f2394, [%r512+25348];
	fma.rn.f32 	%f2395, %f2262, %f2394, %f2393;
	ld.shared.f32 	%f2396, [%r512+25412];
	fma.rn.f32 	%f2397, %f2265, %f2396, %f2395;
	ld.shared.f32 	%f2398, [%r512+25476];
	fma.rn.f32 	%f2399, %f2268, %f2398, %f2397;
	ld.shared.f32 	%f2400, [%r512+25540];
	fma.rn.f32 	%f2401, %f2271, %f2400, %f2399;
	ld.shared.f32 	%f2402, [%r512+25604];
	fma.rn.f32 	%f2403, %f2274, %f2402, %f2401;
	ld.shared.f32 	%f2404, [%r512+25668];
	fma.rn.f32 	%f2405, %f2277, %f2404, %f2403;
	ld.shared.f32 	%f2406, [%r512+25732];
	fma.rn.f32 	%f2407, %f2280, %f2406, %f2405;
	ld.shared.f32 	%f2408, [%r512+25796];
	fma.rn.f32 	%f2409, %f2283, %f2408, %f2407;
	ld.shared.f32 	%f2410, [%r512+25860];
	fma.rn.f32 	%f2411, %f2286, %f2410, %f2409;
	ld.shared.f32 	%f2412, [%r512+25924];
	fma.rn.f32 	%f2413, %f2289, %f2412, %f2411;
	ld.shared.f32 	%f2414, [%r512+25988];
	fma.rn.f32 	%f2415, %f2292, %f2414, %f2413;
	ld.shared.f32 	%f2416, [%r512+26052];
	fma.rn.f32 	%f2417, %f2295, %f2416, %f2415;
	ld.shared.f32 	%f2418, [%r512+26116];
	fma.rn.f32 	%f2419, %f2298, %f2418, %f2417;
	ld.shared.f32 	%f2420, [%r512+26180];
	fma.rn.f32 	%f2421, %f2301, %f2420, %f2419;
	ld.shared.f32 	%f2422, [%r512+26244];
	fma.rn.f32 	%f2423, %f2304, %f2422, %f2421;
	ld.shared.f32 	%f2424, [%r512+26308];
	fma.rn.f32 	%f2425, %f2307, %f2424, %f2423;
	ld.shared.f32 	%f2426, [%r512+26372];
	fma.rn.f32 	%f2427, %f2310, %f2426, %f2425;
	ld.shared.f32 	%f2428, [%r512+26436];
	fma.rn.f32 	%f2429, %f2313, %f2428, %f2427;
	ld.shared.f32 	%f2430, [%r512+26500];
	fma.rn.f32 	%f2431, %f2316, %f2430, %f2429;
	ld.shared.f32 	%f2432, [%r512+26564];
	fma.rn.f32 	%f2433, %f2319, %f2432, %f2431;
	ld.shared.f32 	%f2434, [%r512+26628];
	fma.rn.f32 	%f2435, %f2322, %f2434, %f2433;
	ld.shared.f32 	%f2436, [%r512+26692];
	fma.rn.f32 	%f2437, %f2325, %f2436, %f2435;
	ld.shared.f32 	%f2438, [%r512+26756];
	fma.rn.f32 	%f2439, %f2328, %f2438, %f2437;
	ld.shared.f32 	%f2440, [%r512+26820];
	fma.rn.f32 	%f2441, %f2331, %f2440, %f2439;
	ld.shared.f32 	%f2442, [%r512+26884];
	fma.rn.f32 	%f2443, %f2334, %f2442, %f2441;
	ld.shared.f32 	%f2444, [%r512+26948];
	fma.rn.f32 	%f2445, %f2337, %f2444, %f2443;
	ld.shared.f32 	%f2446, [%r512+27012];
	fma.rn.f32 	%f2447, %f2340, %f2446, %f2445;
	ld.shared.f32 	%f2448, [%r512+27076];
	fma.rn.f32 	%f2449, %f2343, %f2448, %f2447;
	ld.shared.f32 	%f2450, [%r512+27140];
	fma.rn.f32 	%f2451, %f2346, %f2450, %f2449;
	ld.shared.f32 	%f2452, [%r512+27204];
	fma.rn.f32 	%f2453, %f2349, %f2452, %f2451;
	ld.shared.f32 	%f2454, [%r512+27268];
	fma.rn.f32 	%f2455, %f2352, %f2454, %f2453;
	ld.shared.f32 	%f2456, [%r512+27332];
	fma.rn.f32 	%f2457, %f2355, %f2456, %f2455;
	ld.shared.f32 	%f2458, [%r512+27396];
	fma.rn.f32 	%f2459, %f2358, %f2458, %f2457;
	ld.shared.f32 	%f2460, [%r512+27460];
	fma.rn.f32 	%f2461, %f2361, %f2460, %f2459;
	ld.shared.f32 	%f2462, [%r512+27524];
	fma.rn.f32 	%f2463, %f2364, %f2462, %f2461;
	ld.shared.f32 	%f2464, [%r512+27588];
	fma.rn.f32 	%f2465, %f2367, %f2464, %f2463;
	// begin inline asm
	cp.async.wait_group 0;
	// end inline asm
	bar.sync 	0;
	ld.shared.f32 	%f2466, [%r506+5184];
	ld.shared.f32 	%f2467, [%r512+27648];
	fma.rn.f32 	%f2468, %f2466, %f2467, %f2369;
	ld.shared.f32 	%f2469, [%r506+5188];
	ld.shared.f32 	%f2470, [%r512+27712];
	fma.rn.f32 	%f2471, %f2469, %f2470, %f2468;
	ld.shared.f32 	%f2472, [%r506+5192];
	ld.shared.f32 	%f2473, [%r512+27776];
	fma.rn.f32 	%f2474, %f2472, %f2473, %f2471;
	ld.shared.f32 	%f2475, [%r506+5196];
	ld.shared.f32 	%f2476, [%r512+27840];
	fma.rn.f32 	%f2477, %f2475, %f2476, %f2474;
	ld.shared.f32 	%f2478, [%r506+5200];
	ld.shared.f32 	%f2479, [%r512+27904];
	fma.rn.f32 	%f2480, %f2478, %f2479, %f2477;
	ld.shared.f32 	%f2481, [%r506+5204];
	ld.shared.f32 	%f2482, [%r512+27968];
	fma.rn.f32 	%f2483, %f2481, %f2482, %f2480;
	ld.shared.f32 	%f2484, [%r506+5208];
	ld.shared.f32 	%f2485, [%r512+28032];
	fma.rn.f32 	%f2486, %f2484, %f2485, %f2483;
	ld.shared.f32 	%f2487, [%r506+5212];
	ld.shared.f32 	%f2488, [%r512+28096];
	fma.rn.f32 	%f2489, %f2487, %f2488, %f2486;
	ld.shared.f32 	%f2490, [%r506+5216];
	ld.shared.f32 	%f2491, [%r512+28160];
	fma.rn.f32 	%f2492, %f2490, %f2491, %f2489;
	ld.shared.f32 	%f2493, [%r506+5220];
	ld.shared.f32 	%f2494, [%r512+28224];
	fma.rn.f32 	%f2495, %f2493, %f2494, %f2492;
	ld.shared.f32 	%f2496, [%r506+5224];
	ld.shared.f32 	%f2497, [%r512+28288];
	fma.rn.f32 	%f2498, %f2496, %f2497, %f2495;
	ld.shared.f32 	%f2499, [%r506+5228];
	ld.shared.f32 	%f2500, [%r512+28352];
	fma.rn.f32 	%f2501, %f2499, %f2500, %f2498;
	ld.shared.f32 	%f2502, [%r506+5232];
	ld.shared.f32 	%f2503, [%r512+28416];
	fma.rn.f32 	%f2504, %f2502, %f2503, %f2501;
	ld.shared.f32 	%f2505, [%r506+5236];
	ld.shared.f32 	%f2506, [%r512+28480];
	fma.rn.f32 	%f2507, %f2505, %f2506, %f2504;
	ld.shared.f32 	%f2508, [%r506+5240];
	ld.shared.f32 	%f2509, [%r512+28544];
	fma.rn.f32 	%f2510, %f2508, %f2509, %f2507;
	ld.shared.f32 	%f2511, [%r506+5244];
	ld.shared.f32 	%f2512, [%r512+28608];
	fma.rn.f32 	%f2513, %f2511, %f2512, %f2510;
	ld.shared.f32 	%f2514, [%r506+5248];
	ld.shared.f32 	%f2515, [%r512+28672];
	fma.rn.f32 	%f2516, %f2514, %f2515, %f2513;
	ld.shared.f32 	%f2517, [%r506+5252];
	ld.shared.f32 	%f2518, [%r512+28736];
	fma.rn.f32 	%f2519, %f2517, %f2518, %f2516;
	ld.shared.f32 	%f2520, [%r506+5256];
	ld.shared.f32 	%f2521, [%r512+28800];
	fma.rn.f32 	%f2522, %f2520, %f2521, %f2519;
	ld.shared.f32 	%f2523, [%r506+5260];
	ld.shared.f32 	%f2524, [%r512+28864];
	fma.rn.f32 	%f2525, %f2523, %f2524, %f2522;
	ld.shared.f32 	%f2526, [%r506+5264];
	ld.shared.f32 	%f2527, [%r512+28928];
	fma.rn.f32 	%f2528, %f2526, %f2527, %f2525;
	ld.shared.f32 	%f2529, [%r506+5268];
	ld.shared.f32 	%f2530, [%r512+28992];
	fma.rn.f32 	%f2531, %f2529, %f2530, %f2528;
	ld.shared.f32 	%f2532, [%r506+5272];
	ld.shared.f32 	%f2533, [%r512+29056];
	fma.rn.f32 	%f2534, %f2532, %f2533, %f2531;
	ld.shared.f32 	%f2535, [%r506+5276];
	ld.shared.f32 	%f2536, [%r512+29120];
	fma.rn.f32 	%f2537, %f2535, %f2536, %f2534;
	ld.shared.f32 	%f2538, [%r506+5280];
	ld.shared.f32 	%f2539, [%r512+29184];
	fma.rn.f32 	%f2540, %f2538, %f2539, %f2537;
	ld.shared.f32 	%f2541, [%r506+5284];
	ld.shared.f32 	%f2542, [%r512+29248];
	fma.rn.f32 	%f2543, %f2541, %f2542, %f2540;
	ld.shared.f32 	%f2544, [%r506+5288];
	ld.shared.f32 	%f2545, [%r512+29312];
	fma.rn.f32 	%f2546, %f2544, %f2545, %f2543;
	ld.shared.f32 	%f2547, [%r506+5292];
	ld.shared.f32 	%f2548, [%r512+29376];
	fma.rn.f32 	%f2549, %f2547, %f2548, %f2546;
	ld.shared.f32 	%f2550, [%r506+5296];
	ld.shared.f32 	%f2551, [%r512+29440];
	fma.rn.f32 	%f2552, %f2550, %f2551, %f2549;
	ld.shared.f32 	%f2553, [%r506+5300];
	ld.shared.f32 	%f2554, [%r512+29504];
	fma.rn.f32 	%f2555, %f2553, %f2554, %f2552;
	ld.shared.f32 	%f2556, [%r506+5304];
	ld.shared.f32 	%f2557, [%r512+29568];
	fma.rn.f32 	%f2558, %f2556, %f2557, %f2555;
	ld.shared.f32 	%f2559, [%r506+5308];
	ld.shared.f32 	%f2560, [%r512+29632];
	fma.rn.f32 	%f2561, %f2559, %f2560, %f2558;
	ld.shared.f32 	%f2562, [%r506+5312];
	ld.shared.f32 	%f2563, [%r512+29696];
	fma.rn.f32 	%f2564, %f2562, %f2563, %f2561;
	ld.shared.f32 	%f2565, [%r506+5316];
	ld.shared.f32 	%f2566, [%r512+29760];
	fma.rn.f32 	%f2567, %f2565, %f2566, %f2564;
	ld.shared.f32 	%f2568, [%r506+5320];
	ld.shared.f32 	%f2569, [%r512+29824];
	fma.rn.f32 	%f2570, %f2568, %f2569, %f2567;
	ld.shared.f32 	%f2571, [%r506+5324];
	ld.shared.f32 	%f2572, [%r512+29888];
	fma.rn.f32 	%f2573, %f2571, %f2572, %f2570;
	ld.shared.f32 	%f2574, [%r506+5328];
	ld.shared.f32 	%f2575, [%r512+29952];
	fma.rn.f32 	%f2576, %f2574, %f2575, %f2573;
	ld.shared.f32 	%f2577, [%r506+5332];
	ld.shared.f32 	%f2578, [%r512+30016];
	fma.rn.f32 	%f2579, %f2577, %f2578, %f2576;
	ld.shared.f32 	%f2580, [%r506+5336];
	ld.shared.f32 	%f2581, [%r512+30080];
	fma.rn.f32 	%f2582, %f2580, %f2581, %f2579;
	ld.shared.f32 	%f2583, [%r506+5340];
	ld.shared.f32 	%f2584, [%r512+30144];
	fma.rn.f32 	%f2585, %f2583, %f2584, %f2582;
	ld.shared.f32 	%f2586, [%r506+5344];
	ld.shared.f32 	%f2587, [%r512+30208];
	fma.rn.f32 	%f2588, %f2586, %f2587, %f2585;
	ld.shared.f32 	%f2589, [%r506+5348];
	ld.shared.f32 	%f2590, [%r512+30272];
	fma.rn.f32 	%f2591, %f2589, %f2590, %f2588;
	ld.shared.f32 	%f2592, [%r506+5352];
	ld.shared.f32 	%f2593, [%r512+30336];
	fma.rn.f32 	%f2594, %f2592, %f2593, %f2591;
	ld.shared.f32 	%f2595, [%r506+5356];
	ld.shared.f32 	%f2596, [%r512+30400];
	fma.rn.f32 	%f2597, %f2595, %f2596, %f2594;
	ld.shared.f32 	%f2598, [%r506+5360];
	ld.shared.f32 	%f2599, [%r512+30464];
	fma.rn.f32 	%f2600, %f2598, %f2599, %f2597;
	ld.shared.f32 	%f2601, [%r506+5364];
	ld.shared.f32 	%f2602, [%r512+30528];
	fma.rn.f32 	%f2603, %f2601, %f2602, %f2600;
	ld.shared.f32 	%f2604, [%r506+5368];
	ld.shared.f32 	%f2605, [%r512+30592];
	fma.rn.f32 	%f2606, %f2604, %f2605, %f2603;
	ld.shared.f32 	%f2607, [%r506+5372];
	ld.shared.f32 	%f2608, [%r512+30656];
	fma.rn.f32 	%f2609, %f2607, %f2608, %f2606;
	ld.shared.f32 	%f2610, [%r512+27652];
	fma.rn.f32 	%f2611, %f2466, %f2610, %f2465;
	ld.shared.f32 	%f2612, [%r512+27716];
	fma.rn.f32 	%f2613, %f2469, %f2612, %f2611;
	ld.shared.f32 	%f2614, [%r512+27780];
	fma.rn.f32 	%f2615, %f2472, %f2614, %f2613;
	ld.shared.f32 	%f2616, [%r512+27844];
	fma.rn.f32 	%f2617, %f2475, %f2616, %f2615;
	ld.shared.f32 	%f2618, [%r512+27908];
	fma.rn.f32 	%f2619, %f2478, %f2618, %f2617;
	ld.shared.f32 	%f2620, [%r512+27972];
	fma.rn.f32 	%f2621, %f2481, %f2620, %f2619;
	ld.shared.f32 	%f2622, [%r512+28036];
	fma.rn.f32 	%f2623, %f2484, %f2622, %f2621;
	ld.shared.f32 	%f2624, [%r512+28100];
	fma.rn.f32 	%f2625, %f2487, %f2624, %f2623;
	ld.shared.f32 	%f2626, [%r512+28164];
	fma.rn.f32 	%f2627, %f2490, %f2626, %f2625;
	ld.shared.f32 	%f2628, [%r512+28228];
	fma.rn.f32 	%f2629, %f2493, %f2628, %f2627;
	ld.shared.f32 	%f2630, [%r512+28292];
	fma.rn.f32 	%f2631, %f2496, %f2630, %f2629;
	ld.shared.f32 	%f2632, [%r512+28356];
	fma.rn.f32 	%f2633, %f2499, %f2632, %f2631;
	ld.shared.f32 	%f2634, [%r512+28420];
	fma.rn.f32 	%f2635, %f2502, %f2634, %f2633;
	ld.shared.f32 	%f2636, [%r512+28484];
	fma.rn.f32 	%f2637, %f2505, %f2636, %f2635;
	ld.shared.f32 	%f2638, [%r512+28548];
	fma.rn.f32 	%f2639, %f2508, %f2638, %f2637;
	ld.shared.f32 	%f2640, [%r512+28612];
	fma.rn.f32 	%f2641, %f2511, %f2640, %f2639;
	ld.shared.f32 	%f2642, [%r512+28676];
	fma.rn.f32 	%f2643, %f2514, %f2642, %f2641;
	ld.shared.f32 	%f2644, [%r512+28740];
	fma.rn.f32 	%f2645, %f2517, %f2644, %f2643;
	ld.shared.f32 	%f2646, [%r512+28804];
	fma.rn.f32 	%f2647, %f2520, %f2646, %f2645;
	ld.shared.f32 	%f2648, [%r512+28868];
	fma.rn.f32 	%f2649, %f2523, %f2648, %f2647;
	ld.shared.f32 	%f2650, [%r512+28932];
	fma.rn.f32 	%f2651, %f2526, %f2650, %f2649;
	ld.shared.f32 	%f2652, [%r512+28996];
	fma.rn.f32 	%f2653, %f2529, %f2652, %f2651;
	ld.shared.f32 	%f2654, [%r512+29060];
	fma.rn.f32 	%f2655, %f2532, %f2654, %f2653;
	ld.shared.f32 	%f2656, [%r512+29124];
	fma.rn.f32 	%f2657, %f2535, %f2656, %f2655;
	ld.shared.f32 	%f2658, [%r512+29188];
	fma.rn.f32 	%f2659, %f2538, %f2658, %f2657;
	ld.shared.f32 	%f2660, [%r512+29252];
	fma.rn.f32 	%f2661, %f2541, %f2660, %f2659;
	ld.shared.f32 	%f2662, [%r512+29316];
	fma.rn.f32 	%f2663, %f2544, %f2662, %f2661;
	ld.shared.f32 	%f2664, [%r512+29380];
	fma.rn.f32 	%f2665, %f2547, %f2664, %f2663;
	ld.shared.f32 	%f2666, [%r512+29444];
	fma.rn.f32 	%f2667, %f2550, %f2666, %f2665;
	ld.shared.f32 	%f2668, [%r512+29508];
	fma.rn.f32 	%f2669, %f2553, %f2668, %f2667;
	ld.shared.f32 	%f2670, [%r512+29572];
	fma.rn.f32 	%f2671, %f2556, %f2670, %f2669;
	ld.shared.f32 	%f2672, [%r512+29636];
	fma.rn.f32 	%f2673, %f2559, %f2672, %f2671;
	ld.shared.f32 	%f2674, [%r512+29700];
	fma.rn.f32 	%f2675, %f2562, %f2674, %f2673;
	ld.shared.f32 	%f2676, [%r512+29764];
	fma.rn.f32 	%f2677, %f2565, %f2676, %f2675;
	ld.shared.f32 	%f2678, [%r512+29828];
	fma.rn.f32 	%f2679, %f2568, %f2678, %f2677;
	ld.shared.f32 	%f2680, [%r512+29892];
	fma.rn.f32 	%f2681, %f2571, %f2680, %f2679;
	ld.shared.f32 	%f2682, [%r512+29956];
	fma.rn.f32 	%f2683, %f2574, %f2682, %f2681;
	ld.shared.f32 	%f2684, [%r512+30020];
	fma.rn.f32 	%f2685, %f2577, %f2684, %f2683;
	ld.shared.f32 	%f2686, [%r512+30084];
	fma.rn.f32 	%f2687, %f2580, %f2686, %f2685;
	ld.shared.f32 	%f2688, [%r512+30148];
	fma.rn.f32 	%f2689, %f2583, %f2688, %f2687;
	ld.shared.f32 	%f2690, [%r512+30212];
	fma.rn.f32 	%f2691, %f2586, %f2690, %f2689;
	ld.shared.f32 	%f2692, [%r512+30276];
	fma.rn.f32 	%f2693, %f2589, %f2692, %f2691;
	ld.shared.f32 	%f2694, [%r512+30340];
	fma.rn.f32 	%f2695, %f2592, %f2694, %f2693;
	ld.shared.f32 	%f2696, [%r512+30404];
	fma.rn.f32 	%f2697, %f2595, %f2696, %f2695;
	ld.shared.f32 	%f2698, [%r512+30468];
	fma.rn.f32 	%f2699, %f2598, %f2698, %f2697;
	ld.shared.f32 	%f2700, [%r512+30532];
	fma.rn.f32 	%f2701, %f2601, %f2700, %f2699;
	ld.shared.f32 	%f2702, [%r512+30596];
	fma.rn.f32 	%f2703, %f2604, %f2702, %f2701;
	ld.shared.f32 	%f2704, [%r512+30660];
	fma.rn.f32 	%f2705, %f2607, %f2704, %f2703;
	ld.shared.f32 	%f2706, [%r506+5376];
	ld.shared.f32 	%f2707, [%r512+30720];
	fma.rn.f32 	%f2708, %f2706, %f2707, %f2609;
	ld.shared.f32 	%f2709, [%r506+5380];
	ld.shared.f32 	%f2710, [%r512+30784];
	fma.rn.f32 	%f2711, %f2709, %f2710, %f2708;
	ld.shared.f32 	%f2712, [%r506+5384];
	ld.shared.f32 	%f2713, [%r512+30848];
	fma.rn.f32 	%f2714, %f2712, %f2713, %f2711;
	ld.shared.f32 	%f2715, [%r506+5388];
	ld.shared.f32 	%f2716, [%r512+30912];
	fma.rn.f32 	%f2717, %f2715, %f2716, %f2714;
	ld.shared.f32 	%f2718, [%r506+5392];
	ld.shared.f32 	%f2719, [%r512+30976];
	fma.rn.f32 	%f2720, %f2718, %f2719, %f2717;
	ld.shared.f32 	%f2721, [%r506+5396];
	ld.shared.f32 	%f2722, [%r512+31040];
	fma.rn.f32 	%f2723, %f2721, %f2722, %f2720;
	ld.shared.f32 	%f2724, [%r506+5400];
	ld.shared.f32 	%f2725, [%r512+31104];
	fma.rn.f32 	%f2726, %f2724, %f2725, %f2723;
	ld.shared.f32 	%f2727, [%r506+5404];
	ld.shared.f32 	%f2728, [%r512+31168];
	fma.rn.f32 	%f2729, %f2727, %f2728, %f2726;
	ld.shared.f32 	%f2730, [%r506+5408];
	ld.shared.f32 	%f2731, [%r512+31232];
	fma.rn.f32 	%f2732, %f2730, %f2731, %f2729;
	ld.shared.f32 	%f2733, [%r506+5412];
	ld.shared.f32 	%f2734, [%r512+31296];
	fma.rn.f32 	%f2735, %f2733, %f2734, %f2732;
	ld.shared.f32 	%f2736, [%r506+5416];
	ld.shared.f32 	%f2737, [%r512+31360];
	fma.rn.f32 	%f2738, %f2736, %f2737, %f2735;
	ld.shared.f32 	%f2739, [%r506+5420];
	ld.shared.f32 	%f2740, [%r512+31424];
	fma.rn.f32 	%f2741, %f2739, %f2740, %f2738;
	ld.shared.f32 	%f2742, [%r506+5424];
	ld.shared.f32 	%f2743, [%r512+31488];
	fma.rn.f32 	%f2744, %f2742, %f2743, %f2741;
	ld.shared.f32 	%f2745, [%r506+5428];
	ld.shared.f32 	%f2746, [%r512+31552];
	fma.rn.f32 	%f2747, %f2745, %f2746, %f2744;
	ld.shared.f32 	%f2748, [%r506+5432];
	ld.shared.f32 	%f2749, [%r512+31616];
	fma.rn.f32 	%f2750, %f2748, %f2749, %f2747;
	ld.shared.f32 	%f2751, [%r506+5436];
	ld.shared.f32 	%f2752, [%r512+31680];
	fma.rn.f32 	%f2753, %f2751, %f2752, %f2750;
	ld.shared.f32 	%f2754, [%r506+5440];
	ld.shared.f32 	%f2755, [%r512+31744];
	fma.rn.f32 	%f2756, %f2754, %f2755, %f2753;
	ld.shared.f32 	%f2757, [%r506+5444];
	ld.shared.f32 	%f2758, [%r512+31808];
	fma.rn.f32 	%f2759, %f2757, %f2758, %f2756;
	ld.shared.f32 	%f2760, [%r506+5448];
	ld.shared.f32 	%f2761, [%r512+31872];
	fma.rn.f32 	%f2762, %f2760, %f2761, %f2759;
	ld.shared.f32 	%f2763, [%r506+5452];
	ld.shared.f32 	%f2764, [%r512+31936];
	fma.rn.f32 	%f2765, %f2763, %f2764, %f2762;
	ld.shared.f32 	%f2766, [%r506+5456];
	ld.shared.f32 	%f2767, [%r512+32000];
	fma.rn.f32 	%f2768, %f2766, %f2767, %f2765;
	ld.shared.f32 	%f2769, [%r506+5460];
	ld.shared.f32 	%f2770, [%r512+32064];
	fma.rn.f32 	%f2771, %f2769, %f2770, %f2768;
	ld.shared.f32 	%f2772, [%r506+5464];
	ld.shared.f32 	%f2773, [%r512+32128];
	fma.rn.f32 	%f2774, %f2772, %f2773, %f2771;
	ld.shared.f32 	%f2775, [%r506+5468];
	ld.shared.f32 	%f2776, [%r512+32192];
	fma.rn.f32 	%f2777, %f2775, %f2776, %f2774;
	ld.shared.f32 	%f2778, [%r506+5472];
	ld.shared.f32 	%f2779, [%r512+32256];
	fma.rn.f32 	%f2780, %f2778, %f2779, %f2777;
	ld.shared.f32 	%f2781, [%r506+5476];
	ld.shared.f32 	%f2782, [%r512+32320];
	fma.rn.f32 	%f2783, %f2781, %f2782, %f2780;
	ld.shared.f32 	%f2784, [%r506+5480];
	ld.shared.f32 	%f2785, [%r512+32384];
	fma.rn.f32 	%f2786, %f2784, %f2785, %f2783;
	ld.shared.f32 	%f2787, [%r506+5484];
	ld.shared.f32 	%f2788, [%r512+32448];
	fma.rn.f32 	%f2789, %f2787, %f2788, %f2786;
	ld.shared.f32 	%f2790, [%r506+5488];
	ld.shared.f32 	%f2791, [%r512+32512];
	fma.rn.f32 	%f2792, %f2790, %f2791, %f2789;
	ld.shared.f32 	%f2793, [%r506+5492];
	ld.shared.f32 	%f2794, [%r512+32576];
	fma.rn.f32 	%f2795, %f2793, %f2794, %f2792;
	ld.shared.f32 	%f2796, [%r506+5496];
	ld.shared.f32 	%f2797, [%r512+32640];
	fma.rn.f32 	%f2798, %f2796, %f2797, %f2795;
	ld.shared.f32 	%f2799, [%r506+5500];
	ld.shared.f32 	%f2800, [%r512+32704];
	fma.rn.f32 	%f2801, %f2799, %f2800, %f2798;
	ld.shared.f32 	%f2802, [%r506+5504];
	ld.shared.f32 	%f2803, [%r512+32768];
	fma.rn.f32 	%f2804, %f2802, %f2803, %f2801;
	ld.shared.f32 	%f2805, [%r506+5508];
	ld.shared.f32 	%f2806, [%r512+32832];
	fma.rn.f32 	%f2807, %f2805, %f2806, %f2804;
	ld.shared.f32 	%f2808, [%r506+5512];
	ld.shared.f32 	%f2809, [%r512+32896];
	fma.rn.f32 	%f2810, %f2808, %f2809, %f2807;
	ld.shared.f32 	%f2811, [%r506+5516];
	ld.shared.f32 	%f2812, [%r512+32960];
	fma.rn.f32 	%f2813, %f2811, %f2812, %f2810;
	ld.shared.f32 	%f2814, [%r506+5520];
	ld.shared.f32 	%f2815, [%r512+33024];
	fma.rn.f32 	%f2816, %f2814, %f2815, %f2813;
	ld.shared.f32 	%f2817, [%r506+5524];
	ld.shared.f32 	%f2818, [%r512+33088];
	fma.rn.f32 	%f2819, %f2817, %f2818, %f2816;
	ld.shared.f32 	%f2820, [%r506+5528];
	ld.shared.f32 	%f2821, [%r512+33152];
	fma.rn.f32 	%f2822, %f2820, %f2821, %f2819;
	ld.shared.f32 	%f2823, [%r506+5532];
	ld.shared.f32 	%f2824, [%r512+33216];
	fma.rn.f32 	%f2825, %f2823, %f2824, %f2822;
	ld.shared.f32 	%f2826, [%r506+5536];
	ld.shared.f32 	%f2827, [%r512+33280];
	fma.rn.f32 	%f2828, %f2826, %f2827, %f2825;
	ld.shared.f32 	%f2829, [%r506+5540];
	ld.shared.f32 	%f2830, [%r512+33344];
	fma.rn.f32 	%f2831, %f2829, %f2830, %f2828;
	ld.shared.f32 	%f2832, [%r506+5544];
	ld.shared.f32 	%f2833, [%r512+33408];
	fma.rn.f32 	%f2834, %f2832, %f2833, %f2831;
	ld.shared.f32 	%f2835, [%r506+5548];
	ld.shared.f32 	%f2836, [%r512+33472];
	fma.rn.f32 	%f2837, %f2835, %f2836, %f2834;
	ld.shared.f32 	%f2838, [%r506+5552];
	ld.shared.f32 	%f2839, [%r512+33536];
	fma.rn.f32 	%f2840, %f2838, %f2839, %f2837;
	ld.shared.f32 	%f2841, [%r506+5556];
	ld.shared.f32 	%f2842, [%r512+33600];
	fma.rn.f32 	%f2843, %f2841, %f2842, %f2840;
	ld.shared.f32 	%f2844, [%r506+5560];
	ld.shared.f32 	%f2845, [%r512+33664];
	fma.rn.f32 	%f2846, %f2844, %f2845, %f2843;
	ld.shared.f32 	%f2847, [%r506+5564];
	ld.shared.f32 	%f2848, [%r512+33728];
	fma.rn.f32 	%f2849, %f2847, %f2848, %f2846;
	ld.shared.f32 	%f2850, [%r512+30724];
	fma.rn.f32 	%f2851, %f2706, %f2850, %f2705;
	ld.shared.f32 	%f2852, [%r512+30788];
	fma.rn.f32 	%f2853, %f2709, %f2852, %f2851;
	ld.shared.f32 	%f2854, [%r512+30852];
	fma.rn.f32 	%f2855, %f2712, %f2854, %f2853;
	ld.shared.f32 	%f2856, [%r512+30916];
	fma.rn.f32 	%f2857, %f2715, %f2856, %f2855;
	ld.shared.f32 	%f2858, [%r512+30980];
	fma.rn.f32 	%f2859, %f2718, %f2858, %f2857;
	ld.shared.f32 	%f2860, [%r512+31044];
	fma.rn.f32 	%f2861, %f2721, %f2860, %f2859;
	ld.shared.f32 	%f2862, [%r512+31108];
	fma.rn.f32 	%f2863, %f2724, %f2862, %f2861;
	ld.shared.f32 	%f2864, [%r512+31172];
	fma.rn.f32 	%f2865, %f2727, %f2864, %f2863;
	ld.shared.f32 	%f2866, [%r512+31236];
	fma.rn.f32 	%f2867, %f2730, %f2866, %f2865;
	ld.shared.f32 	%f2868, [%r512+31300];
	fma.rn.f32 	%f2869, %f2733, %f2868, %f2867;
	ld.shared.f32 	%f2870, [%r512+31364];
	fma.rn.f32 	%f2871, %f2736, %f2870, %f2869;
	ld.shared.f32 	%f2872, [%r512+31428];
	fma.rn.f32 	%f2873, %f2739, %f2872, %f2871;
	ld.shared.f32 	%f2874, [%r512+31492];
	fma.rn.f32 	%f2875, %f2742, %f2874, %f2873;
	ld.shared.f32 	%f2876, [%r512+31556];
	fma.rn.f32 	%f2877, %f2745, %f2876, %f2875;
	ld.shared.f32 	%f2878, [%r512+31620];
	fma.rn.f32 	%f2879, %f2748, %f2878, %f2877;
	ld.shared.f32 	%f2880, [%r512+31684];
	fma.rn.f32 	%f2881, %f2751, %f2880, %f2879;
	ld.shared.f32 	%f2882, [%r512+31748];
	fma.rn.f32 	%f2883, %f2754, %f2882, %f2881;
	ld.shared.f32 	%f2884, [%r512+31812];
	fma.rn.f32 	%f2885, %f2757, %f2884, %f2883;
	ld.shared.f32 	%f2886, [%r512+31876];
	fma.rn.f32 	%f2887, %f2760, %f2886, %f2885;
	ld.shared.f32 	%f2888, [%r512+31940];
	fma.rn.f32 	%f2889, %f2763, %f2888, %f2887;
	ld.shared.f32 	%f2890, [%r512+32004];
	fma.rn.f32 	%f2891, %f2766, %f2890, %f2889;
	ld.shared.f32 	%f2892, [%r512+32068];
	fma.rn.f32 	%f2893, %f2769, %f2892, %f2891;
	ld.shared.f32 	%f2894, [%r512+32132];
	fma.rn.f32 	%f2895, %f2772, %f2894, %f2893;
	ld.shared.f32 	%f2896, [%r512+32196];
	fma.rn.f32 	%f2897, %f2775, %f2896, %f2895;
	ld.shared.f32 	%f2898, [%r512+32260];
	fma.rn.f32 	%f2899, %f2778, %f2898, %f2897;
	ld.shared.f32 	%f2900, [%r512+32324];
	fma.rn.f32 	%f2901, %f2781, %f2900, %f2899;
	ld.shared.f32 	%f2902, [%r512+32388];
	fma.rn.f32 	%f2903, %f2784, %f2902, %f2901;
	ld.shared.f32 	%f2904, [%r512+32452];
	fma.rn.f32 	%f2905, %f2787, %f2904, %f2903;
	ld.shared.f32 	%f2906, [%r512+32516];
	fma.rn.f32 	%f2907, %f2790, %f2906, %f2905;
	ld.shared.f32 	%f2908, [%r512+32580];
	fma.rn.f32 	%f2909, %f2793, %f2908, %f2907;
	ld.shared.f32 	%f2910, [%r512+32644];
	fma.rn.f32 	%f2911, %f2796, %f2910, %f2909;
	ld.shared.f32 	%f2912, [%r512+32708];
	fma.rn.f32 	%f2913, %f2799, %f2912, %f2911;
	ld.shared.f32 	%f2914, [%r512+32772];
	fma.rn.f32 	%f2915, %f2802, %f2914, %f2913;
	ld.shared.f32 	%f2916, [%r512+32836];
	fma.rn.f32 	%f2917, %f2805, %f2916, %f2915;
	ld.shared.f32 	%f2918, [%r512+32900];
	fma.rn.f32 	%f2919, %f2808, %f2918, %f2917;
	ld.shared.f32 	%f2920, [%r512+32964];
	fma.rn.f32 	%f2921, %f2811, %f2920, %f2919;
	ld.shared.f32 	%f2922, [%r512+33028];
	fma.rn.f32 	%f2923, %f2814, %f2922, %f2921;
	ld.shared.f32 	%f2924, [%r512+33092];
	fma.rn.f32 	%f2925, %f2817, %f2924, %f2923;
	ld.shared.f32 	%f2926, [%r512+33156];
	fma.rn.f32 	%f2927, %f2820, %f2926, %f2925;
	ld.shared.f32 	%f2928, [%r512+33220];
	fma.rn.f32 	%f2929, %f2823, %f2928, %f2927;
	ld.shared.f32 	%f2930, [%r512+33284];
	fma.rn.f32 	%f2931, %f2826, %f2930, %f2929;
	ld.shared.f32 	%f2932, [%r512+33348];
	fma.rn.f32 	%f2933, %f2829, %f2932, %f2931;
	ld.shared.f32 	%f2934, [%r512+33412];
	fma.rn.f32 	%f2935, %f2832, %f2934, %f2933;
	ld.shared.f32 	%f2936, [%r512+33476];
	fma.rn.f32 	%f2937, %f2835, %f2936, %f2935;
	ld.shared.f32 	%f2938, [%r512+33540];
	fma.rn.f32 	%f2939, %f2838, %f2938, %f2937;
	ld.shared.f32 	%f2940, [%r512+33604];
	fma.rn.f32 	%f2941, %f2841, %f2940, %f2939;
	ld.shared.f32 	%f2942, [%r512+33668];
	fma.rn.f32 	%f2943, %f2844, %f2942, %f2941;
	ld.shared.f32 	%f2944, [%r512+33732];
	fma.rn.f32 	%f2945, %f2847, %f2944, %f2943;
	ld.shared.f32 	%f2946, [%r506+5568];
	ld.shared.f32 	%f2947, [%r512+33792];
	fma.rn.f32 	%f2948, %f2946, %f2947, %f2849;
	ld.shared.f32 	%f2949, [%r506+5572];
	ld.shared.f32 	%f2950, [%r512+33856];
	fma.rn.f32 	%f2951, %f2949, %f2950, %f2948;
	ld.shared.f32 	%f2952, [%r506+5576];
	ld.shared.f32 	%f2953, [%r512+33920];
	fma.rn.f32 	%f2954, %f2952, %f2953, %f2951;
	ld.shared.f32 	%f2955, [%r506+5580];
	ld.shared.f32 	%f2956, [%r512+33984];
	fma.rn.f32 	%f2957, %f2955, %f2956, %f2954;
	ld.shared.f32 	%f2958, [%r506+5584];
	ld.shared.f32 	%f2959, [%r512+34048];
	fma.rn.f32 	%f2960, %f2958, %f2959, %f2957;
	ld.shared.f32 	%f2961, [%r506+5588];
	ld.shared.f32 	%f2962, [%r512+34112];
	fma.rn.f32 	%f2963, %f2961, %f2962, %f2960;
	ld.shared.f32 	%f2964, [%r506+5592];
	ld.shared.f32 	%f2965, [%r512+34176];
	fma.rn.f32 	%f2966, %f2964, %f2965, %f2963;
	ld.shared.f32 	%f2967, [%r506+5596];
	ld.shared.f32 	%f2968, [%r512+34240];
	fma.rn.f32 	%f2969, %f2967, %f2968, %f2966;
	ld.shared.f32 	%f2970, [%r506+5600];
	ld.shared.f32 	%f2971, [%r512+34304];
	fma.rn.f32 	%f2972, %f2970, %f2971, %f2969;
	ld.shared.f32 	%f2973, [%r506+5604];
	ld.shared.f32 	%f2974, [%r512+34368];
	fma.rn.f32 	%f2975, %f2973, %f2974, %f2972;
	ld.shared.f32 	%f2976, [%r506+5608];
	ld.shared.f32 	%f2977, [%r512+34432];
	fma.rn.f32 	%f2978, %f2976, %f2977, %f2975;
	ld.shared.f32 	%f2979, [%r506+5612];
	ld.shared.f32 	%f2980, [%r512+34496];
	fma.rn.f32 	%f2981, %f2979, %f2980, %f2978;
	ld.shared.f32 	%f2982, [%r506+5616];
	ld.shared.f32 	%f2983, [%r512+34560];
	fma.rn.f32 	%f2984, %f2982, %f2983, %f2981;
	ld.shared.f32 	%f2985, [%r506+5620];
	ld.shared.f32 	%f2986, [%r512+34624];
	fma.rn.f32 	%f2987, %f2985, %f2986, %f2984;
	ld.shared.f32 	%f2988, [%r506+5624];
	ld.shared.f32 	%f2989, [%r512+34688];
	fma.rn.f32 	%f2990, %f2988, %f2989, %f2987;
	ld.shared.f32 	%f2991, [%r506+5628];
	ld.shared.f32 	%f2992, [%r512+34752];
	fma.rn.f32 	%f2993, %f2991, %f2992, %f2990;
	ld.shared.f32 	%f2994, [%r506+5632];
	ld.shared.f32 	%f2995, [%r512+34816];
	fma.rn.f32 	%f2996, %f2994, %f2995, %f2993;
	ld.shared.f32 	%f2997, [%r506+5636];
	ld.shared.f32 	%f2998, [%r512+34880];
	fma.rn.f32 	%f2999, %f2997, %f2998, %f2996;
	ld.shared.f32 	%f3000, [%r506+5640];
	ld.shared.f32 	%f3001, [%r512+34944];
	fma.rn.f32 	%f3002, %f3000, %f3001, %f2999;
	ld.shared.f32 	%f3003, [%r506+5644];
	ld.shared.f32 	%f3004, [%r512+35008];
	fma.rn.f32 	%f3005, %f3003, %f3004, %f3002;
	ld.shared.f32 	%f3006, [%r506+5648];
	ld.shared.f32 	%f3007, [%r512+35072];
	fma.rn.f32 	%f3008, %f3006, %f3007, %f3005;
	ld.shared.f32 	%f3009, [%r506+5652];
	ld.shared.f32 	%f3010, [%r512+35136];
	fma.rn.f32 	%f3011, %f3009, %f3010, %f3008;
	ld.shared.f32 	%f3012, [%r506+5656];
	ld.shared.f32 	%f3013, [%r512+35200];
	fma.rn.f32 	%f3014, %f3012, %f3013, %f3011;
	ld.shared.f32 	%f3015, [%r506+5660];
	ld.shared.f32 	%f3016, [%r512+35264];
	fma.rn.f32 	%f3017, %f3015, %f3016, %f3014;
	ld.shared.f32 	%f3018, [%r506+5664];
	ld.shared.f32 	%f3019, [%r512+35328];
	fma.rn.f32 	%f3020, %f3018, %f3019, %f3017;
	ld.shared.f32 	%f3021, [%r506+5668];
	ld.shared.f32 	%f3022, [%r512+35392];
	fma.rn.f32 	%f3023, %f3021, %f3022, %f3020;
	ld.shared.f32 	%f3024, [%r506+5672];
	ld.shared.f32 	%f3025, [%r512+35456];
	fma.rn.f32 	%f3026, %f3024, %f3025, %f3023;
	ld.shared.f32 	%f3027, [%r506+5676];
	ld.shared.f32 	%f3028, [%r512+35520];
	fma.rn.f32 	%f3029, %f3027, %f3028, %f3026;
	ld.shared.f32 	%f3030, [%r506+5680];
	ld.shared.f32 	%f3031, [%r512+35584];
	fma.rn.f32 	%f3032, %f3030, %f3031, %f3029;
	ld.shared.f32 	%f3033, [%r506+5684];
	ld.shared.f32 	%f3034, [%r512+35648];
	fma.rn.f32 	%f3035, %f3033, %f3034, %f3032;
	ld.shared.f32 	%f3036, [%r506+5688];
	ld.shared.f32 	%f3037, [%r512+35712];
	fma.rn.f32 	%f3038, %f3036, %f3037, %f3035;
	ld.shared.f32 	%f3039, [%r506+5692];
	ld.shared.f32 	%f3040, [%r512+35776];
	fma.rn.f32 	%f3041, %f3039, %f3040, %f3038;
	ld.shared.f32 	%f3042, [%r506+5696];
	ld.shared.f32 	%f3043, [%r512+35840];
	fma.rn.f32 	%f3044, %f3042, %f3043, %f3041;
	ld.shared.f32 	%f3045, [%r506+5700];
	ld.shared.f32 	%f3046, [%r512+35904];
	fma.rn.f32 	%f3047, %f3045, %f3046, %f3044;
	ld.shared.f32 	%f3048, [%r506+5704];
	ld.shared.f32 	%f3049, [%r512+35968];
	fma.rn.f32 	%f3050, %f3048, %f3049, %f3047;
	ld.shared.f32 	%f3051, [%r506+5708];
	ld.shared.f32 	%f3052, [%r512+36032];
	fma.rn.f32 	%f3053, %f3051, %f3052, %f3050;
	ld.shared.f32 	%f3054, [%r506+5712];
	ld.shared.f32 	%f3055, [%r512+36096];
	fma.rn.f32 	%f3056, %f3054, %f3055, %f3053;
	ld.shared.f32 	%f3057, [%r506+5716];
	ld.shared.f32 	%f3058, [%r512+36160];
	fma.rn.f32 	%f3059, %f3057, %f3058, %f3056;
	ld.shared.f32 	%f3060, [%r506+5720];
	ld.shared.f32 	%f3061, [%r512+36224];
	fma.rn.f32 	%f3062, %f3060, %f3061, %f3059;
	ld.shared.f32 	%f3063, [%r506+5724];
	ld.shared.f32 	%f3064, [%r512+36288];
	fma.rn.f32 	%f3065, %f3063, %f3064, %f3062;
	ld.shared.f32 	%f3066, [%r506+5728];
	ld.shared.f32 	%f3067, [%r512+36352];
	fma.rn.f32 	%f3068, %f3066, %f3067, %f3065;
	ld.shared.f32 	%f3069, [%r506+5732];
	ld.shared.f32 	%f3070, [%r512+36416];
	fma.rn.f32 	%f3071, %f3069, %f3070, %f3068;
	ld.shared.f32 	%f3072, [%r506+5736];
	ld.shared.f32 	%f3073, [%r512+36480];
	fma.rn.f32 	%f3074, %f3072, %f3073, %f3071;
	ld.shared.f32 	%f3075, [%r506+5740];
	ld.shared.f32 	%f3076, [%r512+36544];
	fma.rn.f32 	%f3077, %f3075, %f3076, %f3074;
	ld.shared.f32 	%f3078, [%r506+5744];
	ld.shared.f32 	%f3079, [%r512+36608];
	fma.rn.f32 	%f3080, %f3078, %f3079, %f3077;
	ld.shared.f32 	%f3081, [%r506+5748];
	ld.shared.f32 	%f3082, [%r512+36672];
	fma.rn.f32 	%f3083, %f3081, %f3082, %f3080;
	ld.shared.f32 	%f3084, [%r506+5752];
	ld.shared.f32 	%f3085, [%r512+36736];
	fma.rn.f32 	%f3086, %f3084, %f3085, %f3083;
	ld.shared.f32 	%f3087, [%r506+5756];
	ld.shared.f32 	%f3088, [%r512+36800];
	fma.rn.f32 	%f3089, %f3087, %f3088, %f3086;
	ld.shared.f32 	%f3090, [%r512+33796];
	fma.rn.f32 	%f3091, %f2946, %f3090, %f2945;
	ld.shared.f32 	%f3092, [%r512+33860];
	fma.rn.f32 	%f3093, %f2949, %f3092, %f3091;
	ld.shared.f32 	%f3094, [%r512+33924];
	fma.rn.f32 	%f3095, %f2952, %f3094, %f3093;
	ld.shared.f32 	%f3096, [%r512+33988];
	fma.rn.f32 	%f3097, %f2955, %f3096, %f3095;
	ld.shared.f32 	%f3098, [%r512+34052];
	fma.rn.f32 	%f3099, %f2958, %f3098, %f3097;
	ld.shared.f32 	%f3100, [%r512+34116];
	fma.rn.f32 	%f3101, %f2961, %f3100, %f3099;
	ld.shared.f32 	%f3102, [%r512+34180];
	fma.rn.f32 	%f3103, %f2964, %f3102, %f3101;
	ld.shared.f32 	%f3104, [%r512+34244];
	fma.rn.f32 	%f3105, %f2967, %f3104, %f3103;
	ld.shared.f32 	%f3106, [%r512+34308];
	fma.rn.f32 	%f3107, %f2970, %f3106, %f3105;
	ld.shared.f32 	%f3108, [%r512+34372];
	fma.rn.f32 	%f3109, %f2973, %f3108, %f3107;
	ld.shared.f32 	%f3110, [%r512+34436];
	fma.rn.f32 	%f3111, %f2976, %f3110, %f3109;
	ld.shared.f32 	%f3112, [%r512+34500];
	fma.rn.f32 	%f3113, %f2979, %f3112, %f3111;
	ld.shared.f32 	%f3114, [%r512+34564];
	fma.rn.f32 	%f3115, %f2982, %f3114, %f3113;
	ld.shared.f32 	%f3116, [%r512+34628];
	fma.rn.f32 	%f3117, %f2985, %f3116, %f3115;
	ld.shared.f32 	%f3118, [%r512+34692];
	fma.rn.f32 	%f3119, %f2988, %f3118, %f3117;
	ld.shared.f32 	%f3120, [%r512+34756];
	fma.rn.f32 	%f3121, %f2991, %f3120, %f3119;
	ld.shared.f32 	%f3122, [%r512+34820];
	fma.rn.f32 	%f3123, %f2994, %f3122, %f3121;
	ld.shared.f32 	%f3124, [%r512+34884];
	fma.rn.f32 	%f3125, %f2997, %f3124, %f3123;
	ld.shared.f32 	%f3126, [%r512+34948];
	fma.rn.f32 	%f3127, %f3000, %f3126, %f3125;
	ld.shared.f32 	%f3128, [%r512+35012];
	fma.rn.f32 	%f3129, %f3003, %f3128, %f3127;
	ld.shared.f32 	%f3130, [%r512+35076];
	fma.rn.f32 	%f3131, %f3006, %f3130, %f3129;
	ld.shared.f32 	%f3132, [%r512+35140];
	fma.rn.f32 	%f3133, %f3009, %f3132, %f3131;
	ld.shared.f32 	%f3134, [%r512+35204];
	fma.rn.f32 	%f3135, %f3012, %f3134, %f3133;
	ld.shared.f32 	%f3136, [%r512+35268];
	fma.rn.f32 	%f3137, %f3015, %f3136, %f3135;
	ld.shared.f32 	%f3138, [%r512+35332];
	fma.rn.f32 	%f3139, %f3018, %f3138, %f3137;
	ld.shared.f32 	%f3140, [%r512+35396];
	fma.rn.f32 	%f3141, %f3021, %f3140, %f3139;
	ld.shared.f32 	%f3142, [%r512+35460];
	fma.rn.f32 	%f3143, %f3024, %f3142, %f3141;
	ld.shared.f32 	%f3144, [%r512+35524];
	fma.rn.f32 	%f3145, %f3027, %f3144, %f3143;
	ld.shared.f32 	%f3146, [%r512+35588];
	fma.rn.f32 	%f3147, %f3030, %f3146, %f3145;
	ld.shared.f32 	%f3148, [%r512+35652];
	fma.rn.f32 	%f3149, %f3033, %f3148, %f3147;
	ld.shared.f32 	%f3150, [%r512+35716];
	fma.rn.f32 	%f3151, %f3036, %f3150, %f3149;
	ld.shared.f32 	%f3152, [%r512+35780];
	fma.rn.f32 	%f3153, %f3039, %f3152, %f3151;
	ld.shared.f32 	%f3154, [%r512+35844];
	fma.rn.f32 	%f3155, %f3042, %f3154, %f3153;
	ld.shared.f32 	%f3156, [%r512+35908];
	fma.rn.f32 	%f3157, %f3045, %f3156, %f3155;
	ld.shared.f32 	%f3158, [%r512+35972];
	fma.rn.f32 	%f3159, %f3048, %f3158, %f3157;
	ld.shared.f32 	%f3160, [%r512+36036];
	fma.rn.f32 	%f3161, %f3051, %f3160, %f3159;
	ld.shared.f32 	%f3162, [%r512+36100];
	fma.rn.f32 	%f3163, %f3054, %f3162, %f3161;
	ld.shared.f32 	%f3164, [%r512+36164];
	fma.rn.f32 	%f3165, %f3057, %f3164, %f3163;
	ld.shared.f32 	%f3166, [%r512+36228];
	fma.rn.f32 	%f3167, %f3060, %f3166, %f3165;
	ld.shared.f32 	%f3168, [%r512+36292];
	fma.rn.f32 	%f3169, %f3063, %f3168, %f3167;
	ld.shared.f32 	%f3170, [%r512+36356];
	fma.rn.f32 	%f3171, %f3066, %f3170, %f3169;
	ld.shared.f32 	%f3172, [%r512+36420];
	fma.rn.f32 	%f3173, %f3069, %f3172, %f3171;
	ld.shared.f32 	%f3174, [%r512+36484];
	fma.rn.f32 	%f3175, %f3072, %f3174, %f3173;
	ld.shared.f32 	%f3176, [%r512+36548];
	fma.rn.f32 	%f3177, %f3075, %f3176, %f3175;
	ld.shared.f32 	%f3178, [%r512+36612];
	fma.rn.f32 	%f3179, %f3078, %f3178, %f3177;
	ld.shared.f32 	%f3180, [%r512+36676];
	fma.rn.f32 	%f3181, %f3081, %f3180, %f3179;
	ld.shared.f32 	%f3182, [%r512+36740];
	fma.rn.f32 	%f3183, %f3084, %f3182, %f3181;
	ld.shared.f32 	%f3184, [%r512+36804];
	fma.rn.f32 	%f3185, %f3087, %f3184, %f3183;
	mad.lo.s32 	%r513, %r39, 3584, %r17;
	add.s32 	%r514, %r513, %r508;
	mul.wide.u32 	%rd100, %r514, 4;
	add.s64 	%rd101, %rd99, %rd100;
	st.global.f32 	[%rd101], %f3089;
	st.global.f32 	[%rd101+4], %f3185;
	ret;

}


// ===== COMPILED SASS (sm_100) =====

	.target	sm_100

	.elftype	@"ET_EXEC"


//--------------------- .note.nv.tkinfo           --------------------------
	.section	.note.nv.tkinfo,"",@"SHT_NOTE"
	.sectionflags	@"SHF_NOTE_NV_TKINFO"
	.tkinfo
        /*0018*/ 	.word	0x00000002
        /*0030*/ 	.string	""
        /*0030*/ 	.string	"ptxas"
        /*0030*/ 	.string	"Cuda compilation tools, release 13.0, V13.0.88"
        /*0030*/ 	.string	"Build cuda_13.0.r13.0/compiler.36424714_0"
        /*0030*/ 	.string	"-arch sm_100 -m 64 "



//--------------------- .note.nv.cuinfo           --------------------------
	.section	.note.nv.cuinfo,"",@"SHT_NOTE"
	.sectionflags	@"SHF_NOTE_NV_CUINFO"
        /*0018*/ 	.short	0x0002
        /*001a*/ 	.short	0x0064
        /*001c*/ 	.short	0x0082
	.zero		2


//--------------------- .nv.info                  --------------------------
	.section	.nv.info,"",@"SHT_CUDA_INFO"
	.align	4


	//----- nvinfo : EIATTR_REGCOUNT
	.align		4
        /*0000*/ 	.byte	0x04, 0x2f
        /*0002*/ 	.short	(.L_1 - .L_0)
	.align		4
.L_0:
        /*0004*/ 	.word	index@(main_kernel)
        /*0008*/ 	.word	0x00000068


	//----- nvinfo : EIATTR_FRAME_SIZE
	.align		4
.L_1:
        /*000c*/ 	.byte	0x04, 0x11
        /*000e*/ 	.short	(.L_3 - .L_2)
	.align		4
.L_2:
        /*0010*/ 	.word	index@(main_kernel)
        /*0014*/ 	.word	0x00000000


	//----- nvinfo : EIATTR_MIN_STACK_SIZE
	.align		4
.L_3:
        /*0018*/ 	.byte	0x04, 0x12
        /*001a*/ 	.short	(.L_5 - .L_4)
	.align		4
.L_4:
        /*001c*/ 	.word	index@(main_kernel)
        /*0020*/ 	.word	0x00000000
.L_5:


//--------------------- .nv.compat                --------------------------
	.section	.nv.compat,"",@"SHT_CUDA_COMPAT_INFO"
	.align	4
        /*0000*/ 	.byte	0x02, 0x09, 0x00, 0x00, 0x02, 0x02, 0x01, 0x00, 0x02, 0x05, 0x05, 0x00, 0x03, 0x07, 0x01, 0x01
        /*0010*/ 	.byte	0x02, 0x03, 0x00, 0x00, 0x02, 0x06, 0x01, 0x00, 0x04, 0x0b, 0x08, 0x00, 0x09, 0x00, 0x00, 0x00
        /*0020*/ 	.byte	0x00, 0x00, 0x00, 0x00


//--------------------- .nv.info.main_kernel      --------------------------
	.section	.nv.info.main_kernel,"",@"SHT_CUDA_INFO"
	.sectionflags	@""
	.align	4


	//----- nvinfo : EIATTR_CUDA_API_VERSION
	.align		4
        /*0000*/ 	.byte	0x04, 0x37
        /*0002*/ 	.short	(.L_7 - .L_6)
.L_6:
        /*0004*/ 	.word	0x00000082


	//----- nvinfo : EIATTR_KPARAM_INFO
	.align		4
.L_7:
        /*0008*/ 	.byte	0x04, 0x17
        /*000a*/ 	.short	(.L_9 - .L_8)
.L_8:
        /*000c*/ 	.word	0x00000000
        /*0010*/ 	.short	0x0002
        /*0012*/ 	.short	0x0010
        /*0014*/ 	.byte	0x00, 0xf5, 0x21, 0x00


	//----- nvinfo : EIATTR_KPARAM_INFO
	.align		4
.L_9:
        /*0018*/ 	.byte	0x04, 0x17
        /*001a*/ 	.short	(.L_11 - .L_10)
.L_10:
        /*001c*/ 	.word	0x00000000
        /*0020*/ 	.short	0x0001
        /*0022*/ 	.short	0x0008
        /*0024*/ 	.byte	0x00, 0xf5, 0x21, 0x00


	//----- nvinfo : EIATTR_KPARAM_INFO
	.align		4
.L_11:
        /*0028*/ 	.byte	0x04, 0x17
        /*002a*/ 	.short	(.L_13 - .L_12)
.L_12:
        /*002c*/ 	.word	0x00000000
        /*0030*/ 	.short	0x0000
        /*0032*/ 	.short	0x0000
        /*0034*/ 	.byte	0x00, 0xf5, 0x21, 0x00


	//----- nvinfo : EIATTR_SPARSE_MMA_MASK
	.align		4
.L_13:
        /*0038*/ 	.byte	0x03, 0x50
        /*003a*/ 	.short	0x0000


	//----- nvinfo : EIATTR_MAXREG_COUNT
	.align		4
        /*003c*/ 	.byte	0x03, 0x1b
        /*003e*/ 	.short	0x00ff


	//----- nvinfo : EIATTR_NUM_BARRIERS
	.align		4
        /*0040*/ 	.byte	0x02, 0x4c
        /*0042*/ 	.byte	0x01
	.zero		1


	//----- nvinfo : EIATTR_MERCURY_ISA_VERSION
	.align		4
        /*0044*/ 	.byte	0x03, 0x5f
        /*0046*/ 	.short	0x0101


	//----- nvinfo : EIATTR_VRC_CTA_INIT_COUNT
	.align		4
        /*0048*/ 	.byte	0x02, 0x4a
	.zero		1
	.zero		1


	//----- nvinfo : EIATTR_EXIT_INSTR_OFFSETS
	.align		4
        /*004c*/ 	.byte	0x04, 0x1c
        /*004e*/ 	.short	(.L_15 - .L_14)


	//   ....[0]....
.L_14:
        /*0050*/ 	.word	0x0000aa10


	//----- nvinfo : EIATTR_MAX_THREADS
	.align		4
.L_15:
        /*0054*/ 	.byte	0x04, 0x05
        /*0056*/ 	.short	(.L_17 - .L_16)
.L_16:
        /*0058*/ 	.word	0x00000038
        /*005c*/ 	.word	0x00000001
        /*0060*/ 	.word	0x00000001


	//----- nvinfo : EIATTR_CRS_STACK_SIZE
	.align		4
.L_17:
        /*0064*/ 	.byte	0x04, 0x1e
        /*0066*/ 	.short	(.L_19 - .L_18)
.L_18:
        /*0068*/ 	.word	0x00000000


	//----- nvinfo : EIATTR_CBANK_PARAM_SIZE
	.align		4
.L_19:
        /*006c*/ 	.byte	0x03, 0x19
        /*006e*/ 	.short	0x0018


	//----- nvinfo : EIATTR_PARAM_CBANK
	.align		4
        /*0070*/ 	.byte	0x04, 0x0a
        /*0072*/ 	.short	(.L_21 - .L_20)
	.align		4
.L_20:
        /*0074*/ 	.word	index@(.nv.constant0.main_kernel)
        /*0078*/ 	.short	0x0380
        /*007a*/ 	.short	0x0018


	//----- nvinfo : EIATTR_SW_WAR
	.align		4
.L_21:
        /*007c*/ 	.byte	0x04, 0x36
        /*007e*/ 	.short	(.L_23 - .L_22)
.L_22:
        /*0080*/ 	.word	0x00000008
.L_23:


//--------------------- .nv.callgraph             --------------------------
	.section	.nv.callgraph,"",@"SHT_CUDA_CALLGRAPH"
	.align	4
	.sectionentsize	8
	.align		4
        /*0000*/ 	.word	0x00000000
	.align		4
        /*0004*/ 	.word	0xffffffff
	.align		4
        /*0008*/ 	.word	0x00000000
	.align		4
        /*000c*/ 	.word	0xfffffffe
	.align		4
        /*0010*/ 	.word	0x00000000
	.align		4
        /*0014*/ 	.word	0xfffffffd
	.align		4
        /*0018*/ 	.word	0x00000000
	.align		4
        /*001c*/ 	.word	0xfffffffc


//--------------------- .text.main_kernel         --------------------------
	.section	.text.main_kernel,"ax",@progbits
	.align	128
        .global         main_kernel
        .type           main_kernel,@function
        .size           main_kernel,(.L_x_28 - main_kernel)
        .other          main_kernel,@"STO_CUDA_ENTRY STV_DEFAULT"
main_kernel:
.text.main_kernel:
[----:B------:R-:W-:Y:S01]  /*0000*/  LDC R1, c[0x0][0x37c] ;  /* 0x0000df00ff017b82 */ /* 0x000fe20000000800 */
[----:B------:R-:W1:Y:S07]  /*0010*/  S2R R91, SR_TID.X ;  /* 0x00000000005b7919 */ /* 0x000e6e0000002100 */
[----:B------:R-:W2:Y:S01]  /*0020*/  LDC.64 R60, c[0x0][0x390] ;  /* 0x0000e400ff3c7b82 */ /* 0x000ea20000000a00 */
[----:B------:R-:W3:Y:S01]  /*0030*/  LDCU.64 UR8, c[0x0][0x358] ;  /* 0x00006b00ff0877ac */ /* 0x000ee20008000a00 */
[----:B------:R-:W-:Y:S01]  /*0040*/  HFMA2 R67, -RZ, RZ, 0, 0 ;  /* 0x00000000ff437431 */ /* 0x000fe200000001ff */
[----:B------:R-:W4:Y:S01]  /*0050*/  S2R R84, SR_CTAID.X ;  /* 0x0000000000547919 */ /* 0x000f220000002500 */
[----:B------:R-:W-:Y:S01]  /*0060*/  HFMA2 R63, -RZ, RZ, 0, 0 ;  /* 0x00000000ff3f7431 */ /* 0x000fe200000001ff */
[----:B------:R-:W-:-:S02]  /*0070*/  MOV R65, RZ ;  /* 0x000000ff00417202 */ /* 0x000fc40000000f00 */
[C---:B-1----:R-:W-:Y:S02]  /*0080*/  SHF.L.U32 R0, R91.reuse, 0x2, RZ ;  /* 0x000000025b007819 */ /* 0x042fe400000006ff */
[C---:B------:R-:W-:Y:S02]  /*0090*/  LEA R92, R91.reuse, R91, 0x1 ;  /* 0x0000005b5b5c7211 */ /* 0x040fe400078e08ff */
[----:B------:R-:W-:Y:S02]  /*00a0*/  LOP3.LUT R9, R0, 0xc, RZ, 0xc0, !PT ;  /* 0x0000000c00097812 */ /* 0x000fe400078ec0ff */
[C---:B------:R-:W-:Y:S02]  /*00b0*/  LEA.HI R0, R92.reuse, 0x3, RZ, 0x1d ;  /* 0x000000035c007811 */ /* 0x040fe400078fe8ff */
[----:B------:R-:W-:Y:S02]  /*00c0*/  SHF.L.U32 R10, R91, 0x7, RZ ;  /* 0x000000075b0a7819 */ /* 0x000fe400000006ff */
[----:B------:R-:W-:-:S02]  /*00d0*/  IADD3 R89, PT, PT, R92, 0x1, RZ ;  /* 0x000000015c597810 */ /* 0x000fc40007ffe0ff */
[----:B------:R-:W-:Y:S02]  /*00e0*/  PRMT R2, R0, 0x9910, RZ ;  /* 0x0000991000027816 */ /* 0x000fe400000000ff */
[----:B------:R-:W-:Y:S02]  /*00f0*/  IADD3 R88, PT, PT, R92, 0x2, RZ ;  /* 0x000000025c587810 */ /* 0x000fe40007ffe0ff */
[----:B----4-:R-:W-:Y:S01]  /*0100*/  SHF.L.U32 R90, R84, 0x4, RZ ;  /* 0x00000004545a7819 */ /* 0x010fe200000006ff */
[----:B------:R-:W-:Y:S01]  /*0110*/  IMAD R2, R2, 0x2b, RZ ;  /* 0x0000002b02027824 */ /* 0x000fe200078e02ff */
[----:B------:R-:W-:Y:S02]  /*0120*/  LOP3.LUT R7, R10, 0x1e00, RZ, 0xc0, !PT ;  /* 0x00001e000a077812 */ /* 0x000fe400078ec0ff */
[----:B------:R-:W-:Y:S02]  /*0130*/  LEA.HI R3, R89, 0x3, RZ, 0x1d ;  /* 0x0000000359037811 */ /* 0x000fe400078fe8ff */
[----:B------:R-:W-:-:S02]  /*0140*/  LEA.HI R5, R88, 0x3, RZ, 0x1d ;  /* 0x0000000358057811 */ /* 0x000fc400078fe8ff */
[----:B------:R-:W-:Y:S02]  /*0150*/  PRMT R6, R3, 0x9910, RZ ;  /* 0x0000991003067816 */ /* 0x000fe400000000ff */
[----:B------:R-:W-:Y:S02]  /*0160*/  LOP3.LUT R4, R7, 0x1f0, R90, 0xf8, !PT ;  /* 0x000001f007047812 */ /* 0x000fe400078ef85a */
[----:B------:R-:W-:Y:S02]  /*0170*/  PRMT R14, R5, 0x9910, RZ ;  /* 0x00009910050e7816 */ /* 0x000fe400000000ff */
[----:B------:R-:W-:Y:S02]  /*0180*/  LOP3.LUT R2, R2, 0xffff, RZ, 0xc0, !PT ;  /* 0x0000ffff02027812 */ /* 0x000fe400078ec0ff */
[----:B------:R-:W-:Y:S01]  /*0190*/  LOP3.LUT R49, R4, R9, RZ, 0xfc, !PT ;  /* 0x0000000904317212 */ /* 0x000fe200078efcff */
[----:B------:R-:W-:Y:S01]  /*01a0*/  IMAD R4, R6, 0x2b, RZ ;  /* 0x0000002b06047824 */ /* 0x000fe200078e02ff */
[----:B------:R-:W-:Y:S01]  /*01b0*/  SHF.L.U32 R8, R91, 0xc, RZ ;  /* 0x0000000c5b087819 */ /* 0x000fe200000006ff */
[----:B------:R-:W-:Y:S01]  /*01c0*/  IMAD R6, R14, 0x2b, RZ ;  /* 0x0000002b0e067824 */ /* 0x000fe200078e02ff */
[----:B------:R-:W-:-:S02]  /*01d0*/  SHF.R.U32.HI R2, RZ, 0x8, R2 ;  /* 0x00000008ff027819 */ /* 0x000fc40000011602 */
[----:B------:R-:W-:Y:S02]  /*01e0*/  IADD3 R13, PT, PT, R8, 0x70000, RZ ;  /* 0x00070000080d7810 */ /* 0x000fe40007ffe0ff */
[----:B------:R-:W-:Y:S02]  /*01f0*/  LOP3.LUT R12, R9, 0x1f0, R90, 0xf8, !PT ;  /* 0x000001f0090c7812 */ /* 0x000fe400078ef85a */
[----:B------:R-:W-:Y:S02]  /*0200*/  LOP3.LUT R4, R4, 0xffff, RZ, 0xc0, !PT ;  /* 0x0000ffff04047812 */ /* 0x000fe400078ec0ff */
[----:B------:R-:W-:Y:S02]  /*0210*/  PRMT R16, R2, 0x9910, RZ ;  /* 0x0000991002107816 */ /* 0x000fe400000000ff */
[----:B------:R-:W-:Y:S02]  /*0220*/  LOP3.LUT R14, R6, 0xffff, RZ, 0xc0, !PT ;  /* 0x0000ffff060e7812 */ /* 0x000fe400078ec0ff */
[----:B------:R-:W-:-:S02]  /*0230*/  LOP3.LUT R6, R12, 0xc0000, R13, 0xf8, !PT ;  /* 0x000c00000c067812 */ /* 0x000fc400078ef80d */
[----:B------:R-:W-:Y:S02]  /*0240*/  SHF.R.U32.HI R2, RZ, 0x8, R4 ;  /* 0x00000008ff027819 */ /* 0x000fe40000011604 */
[----:B------:R-:W-:Y:S02]  /*0250*/  MOV R13, R16 ;  /* 0x00000010000d7202 */ /* 0x000fe40000000f00 */
[----:B------:R-:W-:Y:S02]  /*0260*/  SHF.R.U32.HI R4, RZ, 0x8, R14 ;  /* 0x00000008ff047819 */ /* 0x000fe4000001160e */
[----:B------:R-:W-:Y:S01]  /*0270*/  PRMT R14, R2, 0x9910, RZ ;  /* 0x00009910020e7816 */ /* 0x000fe200000000ff */
[----:B------:R-:W-:Y:S01]  /*0280*/  IMAD R2, R13, 0x6, RZ ;  /* 0x000000060d027824 */ /* 0x000fe200078e02ff */
[----:B------:R-:W-:Y:S02]  /*0290*/  PRMT R16, R4, 0x9910, RZ ;  /* 0x0000991004107816 */ /* 0x000fe400000000ff */
[----:B------:R-:W-:-:S02]  /*02a0*/  MOV R4, R14 ;  /* 0x0000000e00047202 */ /* 0x000fc40000000f00 */
[----:B------:R-:W-:Y:S02]  /*02b0*/  MOV R13, R16 ;  /* 0x00000010000d7202 */ /* 0x000fe40000000f00 */
[----:B------:R-:W-:Y:S01]  /*02c0*/  IADD3 R85, PT, PT, RZ, -R2, RZ ;  /* 0x80000002ff557210 */ /* 0x000fe20007ffe0ff */
[----:B------:R-:W-:Y:S01]  /*02d0*/  IMAD R2, R4, 0x6, RZ ;  /* 0x0000000604027824 */ /* 0x000fe200078e02ff */
[----:B------:R-:W-:Y:S01]  /*02e0*/  SHF.R.U32.HI R84, RZ, 0x5, R84 ;  /* 0x00000005ff547819 */ /* 0x000fe20000011654 */
[----:B------:R-:W-:Y:S01]  /*02f0*/  IMAD R4, R13, 0x6, RZ ;  /* 0x000000060d047824 */ /* 0x000fe200078e02ff */
[----:B------:R-:W-:Y:S02]  /*0300*/  PRMT R85, R85, 0x7710, RZ ;  /* 0x0000771055557816 */ /* 0x000fe400000000ff */
[----:B------:R-:W-:Y:S02]  /*0310*/  IADD3 R2, PT, PT, RZ, -R2, RZ ;  /* 0x80000002ff027210 */ /* 0x000fe40007ffe0ff */
[----:B------:R-:W-:-:S02]  /*0320*/  IADD3 R85, PT, PT, R0, R85, RZ ;  /* 0x0000005500557210 */ /* 0x000fc40007ffe0ff */
[----:B------:R-:W-:Y:S02]  /*0330*/  IADD3 R4, PT, PT, RZ, -R4, RZ ;  /* 0x80000004ff047210 */ /* 0x000fe40007ffe0ff */
[----:B------:R-:W-:Y:S02]  /*0340*/  PRMT R0, R2, 0x7710, RZ ;  /* 0x0000771002007816 */ /* 0x000fe400000000ff */
[----:B------:R-:W-:Y:S02]  /*0350*/  LOP3.LUT R85, R85, 0xff, RZ, 0xc0, !PT ;  /* 0x000000ff55557812 */ /* 0x000fe400078ec0ff */
[----:B------:R-:W-:Y:S02]  /*0360*/  PRMT R2, R4, 0x7710, RZ ;  /* 0x0000771004027816 */ /* 0x000fe400000000ff */
[----:B------:R-:W-:Y:S02]  /*0370*/  IADD3 R83, PT, PT, R3, R0, RZ ;  /* 0x0000000003537210 */ /* 0x000fe40007ffe0ff */
[----:B------:R-:W-:-:S02]  /*0380*/  SHF.R.U32.HI R3, RZ, 0x1, R85 ;  /* 0x00000001ff037819 */ /* 0x000fc40000011655 */
[----:B------:R-:W-:Y:S02]  /*0390*/  IADD3 R81, PT, PT, R5, R2, RZ ;  /* 0x0000000205517210 */ /* 0x000fe40007ffe0ff */
[----:B------:R-:W-:Y:S02]  /*03a0*/  LOP3.LUT P0, RZ, R3, R84, RZ, 0xfc, !PT ;  /* 0x0000005403ff7212 */ /* 0x000fe4000780fcff */
[----:B------:R-:W-:Y:S02]  /*03b0*/  IADD3 R3, PT, PT, R84, R3, RZ ;  /* 0x0000000354037210 */ /* 0x000fe40007ffe0ff */
[----:B------:R-:W-:Y:S02]  /*03c0*/  LOP3.LUT R83, R83, 0xff, RZ, 0xc0, !PT ;  /* 0x000000ff53537812 */ /* 0x000fe400078ec0ff */
[----:B------:R-:W-:Y:S02]  /*03d0*/  LOP3.LUT R81, R81, 0xff, RZ, 0xc0, !PT ;  /* 0x000000ff51517812 */ /* 0x000fe400078ec0ff */
[----:B------:R-:W-:-:S02]  /*03e0*/  ISETP.LT.U32.AND P0, PT, R3, 0x8, P0 ;  /* 0x000000080300780c */ /* 0x000fc40000701070 */
[----:B------:R-:W-:Y:S02]  /*03f0*/  SHF.R.U32.HI R5, RZ, 0x1, R83 ;  /* 0x00000001ff057819 */ /* 0x000fe40000011653 */
[----:B------:R-:W-:Y:S02]  /*0400*/  SHF.R.U32.HI R3, RZ, 0x1, R81 ;  /* 0x00000001ff037819 */ /* 0x000fe40000011651 */
[-C--:B------:R-:W-:Y:S02]  /*0410*/  LOP3.LUT P1, RZ, R5, R84.reuse, RZ, 0xfc, !PT ;  /* 0x0000005405ff7212 */ /* 0x080fe4000782fcff */
[----:B------:R-:W-:Y:S02]  /*0420*/  LOP3.LUT P2, RZ, R3, R84, RZ, 0xfc, !PT ;  /* 0x0000005403ff7212 */ /* 0x000fe4000784fcff */
[C---:B------:R-:W-:Y:S02]  /*0430*/  IADD3 R5, PT, PT, R84.reuse, R5, RZ ;  /* 0x0000000554057210 */ /* 0x040fe40007ffe0ff */
[----:B------:R-:W-:-:S02]  /*0440*/  IADD3 R3, PT, PT, R84, R3, RZ ;  /* 0x0000000354037210 */ /* 0x000fc40007ffe0ff */
[----:B------:R-:W-:Y:S02]  /*0450*/  ISETP.LT.U32.AND P1, PT, R5, 0x8, P1 ;  /* 0x000000080500780c */ /* 0x000fe40000f21070 */
[----:B------:R-:W-:Y:S02]  /*0460*/  ISETP.LT.U32.AND P2, PT, R3, 0x8, P2 ;  /* 0x000000080300780c */ /* 0x000fe40001741070 */
[C---:B------:R-:W-:Y:S01]  /*0470*/  IADD3 R15, PT, PT, R8.reuse, 0xa8000, RZ ;  /* 0x000a8000080f7810 */ /* 0x040fe20007ffe0ff */
[----:B------:R-:W1:Y:S01]  /*0480*/  LDC.64 R2, c[0x0][0x388] ;  /* 0x0000e200ff027b82 */ /* 0x000e620000000a00 */
[C---:B------:R-:W-:Y:S02]  /*0490*/  IADD3 R17, PT, PT, R8.reuse, 0x118000, RZ ;  /* 0x0011800008117810 */ /* 0x040fe40007ffe0ff */
[C---:B------:R-:W-:Y:S02]  /*04a0*/  IADD3 R11, PT, PT, R8.reuse, 0x38000, RZ ;  /* 0x00038000080b7810 */ /* 0x040fe40007ffe0ff */
[----:B------:R-:W-:-:S02]  /*04b0*/  IADD3 R19, PT, PT, R8, 0x150000, RZ ;  /* 0x0015000008137810 */ /* 0x000fc40007ffe0ff */
[----:B------:R-:W-:Y:S02]  /*04c0*/  IADD3 R9, PT, PT, R8, 0x1f8000, RZ ;  /* 0x001f800008097810 */ /* 0x000fe40007ffe0ff */
[C---:B------:R-:W-:Y:S02]  /*04d0*/  LOP3.LUT R7, R12.reuse, 0x1000, R7, 0xf6, !PT ;  /* 0x000010000c077812 */ /* 0x040fe400078ef607 */
[C---:B------:R-:W-:Y:S02]  /*04e0*/  LOP3.LUT R15, R12.reuse, 0xc0000, R15, 0xf8, !PT ;  /* 0x000c00000c0f7812 */ /* 0x040fe400078ef80f */
[C---:B------:R-:W-:Y:S02]  /*04f0*/  LOP3.LUT R17, R12.reuse, 0x140000, R17, 0xf8, !PT ;  /* 0x001400000c117812 */ /* 0x040fe400078ef811 */
[C---:B------:R-:W-:Y:S02]  /*0500*/  LOP3.LUT R11, R12.reuse, 0x40000, R11, 0xf8, !PT ;  /* 0x000400000c0b7812 */ /* 0x040fe400078ef80b */
[----:B------:R-:W-:-:S02]  /*0510*/  LOP3.LUT R14, R12, 0x1c0000, R19, 0xf8, !PT ;  /* 0x001c00000c0e7812 */ /* 0x000fc400078ef813 */
[----:B------:R-:W-:Y:S02]  /*0520*/  LOP3.LUT R75, R12, 0x3c0000, R9, 0xf8, !PT ;  /* 0x003c00000c4b7812 */ /* 0x000fe400078ef809 */
[C---:B------:R-:W-:Y:S02]  /*0530*/  IADD3 R79, PT, PT, R10.reuse, 0x800, RZ ;  /* 0x000008000a4f7810 */ /* 0x040fe40007ffe0ff */
[C---:B------:R-:W-:Y:S02]  /*0540*/  @P0 IADD3 R0, PT, PT, R91.reuse, 0x38, RZ ;  /* 0x000000385b000810 */ /* 0x040fe40007ffe0ff */
[C---:B------:R-:W-:Y:S02]  /*0550*/  @P1 IADD3 R12, PT, PT, R91.reuse, 0x38, RZ ;  /* 0x000000385b0c1810 */ /* 0x040fe40007ffe0ff */
[----:B------:R-:W-:Y:S02]  /*0560*/  @P2 IADD3 R13, PT, PT, R91, 0x38, RZ ;  /* 0x000000385b0d2810 */ /* 0x000fe40007ffe0ff */
[----:B------:R-:W-:-:S02]  /*0570*/  IADD3 R87, PT, PT, R10, 0x1800, RZ ;  /* 0x000018000a577810 */ /* 0x000fc40007ffe0ff */
[----:B------:R-:W-:Y:S02]  /*0580*/  IADD3 R82, PT, PT, R8, 0xe0000, RZ ;  /* 0x000e000008527810 */ /* 0x000fe40007ffe0ff */
[----:B------:R-:W-:Y:S02]  /*0590*/  LOP3.LUT R79, R14, 0x1e00, R79, 0xf8, !PT ;  /* 0x00001e000e4f7812 */ /* 0x000fe400078ef84f */
[----:B------:R-:W-:Y:S02]  /*05a0*/  LOP3.LUT R77, R90, 0x7ffffe00, RZ, 0xc0, !PT ;  /* 0x7ffffe005a4d7812 */ /* 0x000fe400078ec0ff */
[----:B------:R-:W-:Y:S02]  /*05b0*/  @P0 SHF.R.U32.HI R0, RZ, 0x4, R0 ;  /* 0x00000004ff000819 */ /* 0x000fe40000011600 */
[----:B------:R-:W-:Y:S02]  /*05c0*/  @P1 SHF.R.U32.HI R12, RZ, 0x4, R12 ;  /* 0x00000004ff0c1819 */ /* 0x000fe4000001160c */
[----:B------:R-:W-:Y:S01]  /*05d0*/  @P2 SHF.R.U32.HI R14, RZ, 0x4, R13 ;  /* 0x00000004ff0e2819 */ /* 0x000fe2000001160d */
[----:B------:R-:W-:Y:S01]  /*05e0*/  @P0 IMAD R0, R0, 0xe00, R77 ;  /* 0x00000e0000000824 */ /* 0x000fe200078e024d */
[----:B------:R-:W-:Y:S01]  /*05f0*/  LOP3.LUT R87, R6, 0x1e00, R87, 0xf8, !PT ;  /* 0x00001e0006577812 */ /* 0x000fe200078ef857 */
[--C-:B------:R-:W-:Y:S01]  /*0600*/  @P1 IMAD R12, R12, 0xe00, R77.reuse ;  /* 0x00000e000c0c1824 */ /* 0x100fe200078e024d */
[----:B------:R-:W-:Y:S01]  /*0610*/  LOP3.LUT R82, R7, 0x1c0000, R82, 0xf8, !PT ;  /* 0x001c000007527812 */ /* 0x000fe200078ef852 */
[----:B------:R-:W-:Y:S01]  /*0620*/  @P2 IMAD R14, R14, 0xe00, R77 ;  /* 0x00000e000e0e2824 */ /* 0x000fe200078e024d */
[----:B------:R-:W-:-:S02]  /*0630*/  LOP3.LUT R78, R92, 0xf, RZ, 0xc0, !PT ;  /* 0x0000000f5c4e7812 */ /* 0x000fc400078ec0ff */
[----:B------:R-:W-:Y:S02]  /*0640*/  @P0 SHF.L.U32 R4, R85, 0x8, RZ ;  /* 0x0000000855040819 */ /* 0x000fe400000006ff */
[----:B------:R-:W-:Y:S02]  /*0650*/  @P1 SHF.L.U32 R6, R83, 0x8, RZ ;  /* 0x0000000853061819 */ /* 0x000fe400000006ff */
[C---:B------:R-:W-:Y:S02]  /*0660*/  @P1 IADD3 R7, PT, PT, R92.reuse, 0x9, RZ ;  /* 0x000000095c071810 */ /* 0x040fe40007ffe0ff */
[----:B------:R-:W-:Y:S02]  /*0670*/  @P2 SHF.L.U32 R8, R81, 0x8, RZ ;  /* 0x0000000851082819 */ /* 0x000fe400000006ff */
[----:B------:R-:W-:Y:S02]  /*0680*/  @P2 IADD3 R9, PT, PT, R92, 0xa, RZ ;  /* 0x0000000a5c092810 */ /* 0x000fe40007ffe0ff */
[----:B------:R-:W-:-:S02]  /*0690*/  ISETP.GT.U32.AND P6, PT, R91, 0xf, PT ;  /* 0x0000000f5b00780c */ /* 0x000fc40003fc4070 */
[C---:B------:R-:W-:Y:S02]  /*06a0*/  IADD3 R86, PT, PT, R10.reuse, 0x1400, RZ ;  /* 0x000014000a567810 */ /* 0x040fe40007ffe0ff */
[----:B------:R-:W-:Y:S02]  /*06b0*/  IADD3 R80, PT, PT, R10, 0xc00, RZ ;  /* 0x00000c000a507810 */ /* 0x000fe40007ffe0ff */
[----:B------:R-:W-:Y:S02]  /*06c0*/  @P0 LOP3.LUT R5, R78, 0x8, RZ, 0x3c, !PT ;  /* 0x000000084e050812 */ /* 0x000fe400078e3cff */
[----:B------:R-:W-:Y:S02]  /*06d0*/  @P0 LOP3.LUT R4, R4, 0x600, RZ, 0xc0, !PT ;  /* 0x0000060004040812 */ /* 0x000fe400078ec0ff */
[----:B------:R-:W-:Y:S02]  /*06e0*/  @P1 LOP3.LUT R6, R6, 0x600, RZ, 0xc0, !PT ;  /* 0x0000060006061812 */ /* 0x000fe400078ec0ff */
[----:B------:R-:W-:-:S02]  /*06f0*/  @P1 LOP3.LUT R7, R7, 0xf, RZ, 0xc0, !PT ;  /* 0x0000000f07071812 */ /* 0x000fc400078ec0ff */
[----:B------:R-:W-:Y:S02]  /*0700*/  @P2 LOP3.LUT R8, R8, 0x600, RZ, 0xc0, !PT ;  /* 0x0000060008082812 */ /* 0x000fe400078ec0ff */
[----:B------:R-:W-:Y:S02]  /*0710*/  @P2 LOP3.LUT R9, R9, 0xf, RZ, 0xc0, !PT ;  /* 0x0000000f09092812 */ /* 0x000fe400078ec0ff */
[----:B------:R-:W-:Y:S01]  /*0720*/  IADD3 R10, PT, PT, R10, 0x1c00, RZ ;  /* 0x00001c000a0a7810 */ /* 0x000fe20007ffe0ff */
[----:B--2---:R-:W-:Y:S01]  /*0730*/  IMAD.WIDE.U32 R48, R49, 0x4, R60 ;  /* 0x0000000431307825 */ /* 0x004fe200078e003c */
[----:B------:R-:W-:Y:S02]  /*0740*/  @P0 IADD3 R0, PT, PT, R4, R0, R5 ;  /* 0x0000000004000210 */ /* 0x000fe40007ffe005 */
[----:B------:R-:W-:Y:S02]  /*0750*/  @P1 IADD3 R6, PT, PT, R6, R12, R7 ;  /* 0x0000000c06061210 */ /* 0x000fe40007ffe007 */
[----:B------:R-:W-:-:S02]  /*0760*/  @P2 IADD3 R8, PT, PT, R8, R14, R9 ;  /* 0x0000000e08082210 */ /* 0x000fc40007ffe009 */
[----:B------:R-:W-:Y:S02]  /*0770*/  LOP3.LUT R10, R10, 0x1e00, RZ, 0xc0, !PT ;  /* 0x00001e000a0a7812 */ /* 0x000fe400078ec0ff */
[----:B------:R-:W-:Y:S02]  /*0780*/  LOP3.LUT R86, R15, 0x1e00, R86, 0xf8, !PT ;  /* 0x00001e000f567812 */ /* 0x000fe400078ef856 */
[----:B------:R-:W-:Y:S01]  /*0790*/  LOP3.LUT R80, R17, 0x1e00, R80, 0xf8, !PT ;  /* 0x00001e0011507812 */ /* 0x000fe200078ef850 */
[----:B------:R-:W-:Y:S01]  /*07a0*/  IMAD.WIDE.U32 R50, R87, 0x4, R60 ;  /* 0x0000000457327825 */ /* 0x000fe200078e003c */
[----:B------:R-:W-:Y:S01]  /*07b0*/  @P0 IADD3 R5, PT, PT, R0, -0x1000, RZ ;  /* 0xfffff00000050810 */ /* 0x000fe20007ffe0ff */
[----:B---3--:R2:W5:Y:S01]  /*07c0*/  LDG.E.128.CONSTANT R12, desc[UR8][R48.64+0x700000] ;  /* 0x70000008300c7981 */ /* 0x008562000c1e9d00 */
[----:B------:R-:W-:Y:S02]  /*07d0*/  @P1 IADD3 R7, PT, PT, R6, -0x1000, RZ ;  /* 0xfffff00006071810 */ /* 0x000fe40007ffe0ff */
[----:B------:R-:W-:Y:S01]  /*07e0*/  @P2 IADD3 R9, PT, PT, R8, -0x1000, RZ ;  /* 0xfffff00008092810 */ /* 0x000fe20007ffe0ff */
[--C-:B-1----:R-:W-:Y:S01]  /*07f0*/  @P0 IMAD.WIDE.U32 R4, R5, 0x4, R2.reuse ;  /* 0x0000000405040825 */ /* 0x102fe200078e0002 */
[-C--:B------:R-:W-:Y:S01]  /*0800*/  LOP3.LUT R76, R11, R10.reuse, RZ, 0xfc, !PT ;  /* 0x0000000a0b4c7212 */ /* 0x080fe200078efcff */
[----:B------:R2:W5:Y:S01]  /*0810*/  LDG.E.128.CONSTANT R20, desc[UR8][R50.64] ;  /* 0x0000000832147981 */ /* 0x000562000c1e9d00 */
[----:B------:R-:W-:Y:S01]  /*0820*/  LOP3.LUT R75, R75, R10, RZ, 0xfc, !PT ;  /* 0x0000000a4b4b7212 */ /* 0x000fe200078efcff */
[--C-:B------:R-:W-:Y:S01]  /*0830*/  @P1 IMAD.WIDE.U32 R6, R7, 0x4, R2.reuse ;  /* 0x0000000407061825 */ /* 0x100fe200078e0002 */
[----:B------:R-:W-:Y:S01]  /*0840*/  @!P6 IADD3 R44, P3, PT, R48, 0x1000000, RZ ;  /* 0x01000000302ce810 */ /* 0x000fe20007f7e0ff */
[----:B------:R2:W5:Y:S02]  /*0850*/  @P0 LDG.E.CONSTANT R67, desc[UR8][R4.64] ;  /* 0x0000000804430981 */ /* 0x000564000c1e9900 */
[----:B------:R-:W-:Y:S01]  /*0860*/  @P2 IMAD.WIDE.U32 R8, R9, 0x4, R2 ;  /* 0x0000000409082825 */ /* 0x000fe200078e0002 */
[----:B------:R-:W-:Y:S01]  /*0870*/  @!P6 IADD3.X R45, PT, PT, RZ, R49, RZ, P3, !PT ;  /* 0x00000031ff2de210 */ /* 0x000fe20001ffe4ff */
[----:B------:R2:W5:Y:S02]  /*0880*/  @P1 LDG.E.CONSTANT R65, desc[UR8][R6.64] ;  /* 0x0000000806411981 */ /* 0x000564000c1e9900 */
[----:B------:R-:W-:-:S02]  /*0890*/  IMAD.WIDE.U32 R68, R76, 0x4, R60 ;  /* 0x000000044c447825 */ /* 0x000fc400078e003c */
[----:B------:R2:W5:Y:S02]  /*08a0*/  @P2 LDG.E.CONSTANT R63, desc[UR8][R8.64] ;  /* 0x00000008083f2981 */ /* 0x000564000c1e9900 */
[--C-:B------:R-:W-:Y:S02]  /*08b0*/  IMAD.WIDE.U32 R52, R86, 0x4, R60.reuse ;  /* 0x0000000456347825 */ /* 0x100fe400078e003c */
[----:B------:R2:W5:Y:S02]  /*08c0*/  LDG.E.128.CONSTANT R16, desc[UR8][R68.64] ;  /* 0x0000000844107981 */ /* 0x000564000c1e9d00 */
[--C-:B------:R-:W-:Y:S02]  /*08d0*/  IMAD.WIDE.U32 R54, R82, 0x4, R60.reuse ;  /* 0x0000000452367825 */ /* 0x100fe400078e003c */
[----:B------:R2:W5:Y:S02]  /*08e0*/  LDG.E.128.CONSTANT R4, desc[UR8][R48.64] ;  /* 0x0000000830047981 */ /* 0x000564000c1e9d00 */
[----:B------:R-:W-:-:S02]  /*08f0*/  IMAD.WIDE.U32 R56, R80, 0x4, R60 ;  /* 0x0000000450387825 */ /* 0x000fc400078e003c */
[----:B------:R2:W5:Y:S02]  /*0900*/  LDG.E.128.CONSTANT R8, desc[UR8][R48.64+0x601000] ;  /* 0x6010000830087981 */ /* 0x000564000c1e9d00 */
[--C-:B------:R-:W-:Y:S02]  /*0910*/  IMAD.WIDE.U32 R58, R79, 0x4, R60.reuse ;  /* 0x000000044f3a7825 */ /* 0x100fe400078e003c */
[----:B------:R2:W5:Y:S02]  /*0920*/  LDG.E.128.CONSTANT R24, desc[UR8][R52.64] ;  /* 0x0000000834187981 */ /* 0x000564000c1e9d00 */
[----:B------:R-:W-:Y:S02]  /*0930*/  IMAD.WIDE.U32 R60, R75, 0x4, R60 ;  /* 0x000000044b3c7825 */ /* 0x000fe400078e003c */
[----:B------:R2:W5:Y:S04]  /*0940*/  LDG.E.128.CONSTANT R28, desc[UR8][R54.64] ;  /* 0x00000008361c7981 */ /* 0x000568000c1e9d00 */
[----:B------:R2:W5:Y:S04]  /*0950*/  LDG.E.128.CONSTANT R32, desc[UR8][R56.64] ;  /* 0x0000000838207981 */ /* 0x000568000c1e9d00 */
[----:B------:R2:W5:Y:S04]  /*0960*/  LDG.E.128.CONSTANT R36, desc[UR8][R58.64] ;  /* 0x000000083a247981 */ /* 0x000568000c1e9d00 */
[----:B------:R2:W5:Y:S04]  /*0970*/  LDG.E.128.CONSTANT R40, desc[UR8][R60.64] ;  /* 0x000000083c287981 */ /* 0x000568000c1e9d00 */
[----:B------:R-:W5:Y:S01]  /*0980*/  @!P6 LDG.E.128.CONSTANT R44, desc[UR8][R44.64+-0x7fa000] ;  /* 0x806000082c2ce981 */ /* 0x000f62000c1e9d00 */
[----:B------:R-:W1:Y:S01]  /*0990*/  S2R R93, SR_CgaCtaId ;  /* 0x00000000005d7919 */ /* 0x000e620000008800 */
[----:B------:R-:W-:-:S02]  /*09a0*/  ISETP.GE.U32.AND P4, PT, R91, 0x10, PT ;  /* 0x000000105b00780c */ /* 0x000fc40003f86070 */
[----:B------:R-:W-:Y:S01]  /*09b0*/  MOV R66, 0x400 ;  /* 0x0000040000427802 */ /* 0x000fe20000000f00 */
[----:B------:R-:W-:Y:S01]  /*09c0*/  BSSY.RECONVERGENT B0, `(.L_x_0) ;  /* 0x000001b000007945 */ /* 0x000fe20003800200 */
[----:B------:R-:W-:Y:S02]  /*09d0*/  MOV R71, RZ ;  /* 0x000000ff00477202 */ /* 0x000fe40000000f00 */
[----:B-1----:R-:W-:-:S05]  /*09e0*/  LEA R74, R93, R66, 0x18 ;  /* 0x000000425d4a7211 */ /* 0x002fca00078ec0ff */
[----:B------:R-:W-:Y:S02]  /*09f0*/  IMAD R74, R91, 0xc, R74 ;  /* 0x0000000c5b4a7824 */ /* 0x000fe400078e024a */
[----:B--2---:R-:W-:Y:S05]  /*0a00*/  @!P4 BRA `(.L_x_1) ;  /* 0x000000000058c947 */ /* 0x004fea0003800000 */
[----:B------:R-:W1:Y:S01]  /*0a10*/  S2R R70, SR_CTAID.X ;  /* 0x0000000000467919 */ /* 0x000e620000002500 */
[----:B------:R-:W-:-:S04]  /*0a20*/  LOP3.LUT R62, R91, 0xf, RZ, 0xc0, !PT ;  /* 0x0000000f5b3e7812 */ /* 0x000fc800078ec0ff */
[----:B------:R-:W-:-:S04]  /*0a30*/  LEA R64, R62, R62, 0x1 ;  /* 0x0000003e3e407211 */ /* 0x000fc800078e08ff */
[----:B------:R-:W-:Y:S02]  /*0a40*/  SHF.R.U32.HI R73, RZ, 0x4, R64 ;  /* 0x00000004ff497819 */ /* 0x000fe40000011640 */
[----:B-1----:R-:W-:-:S04]  /*0a50*/  SHF.R.U32.HI R0, RZ, 0x5, R70 ;  /* 0x00000005ff007819 */ /* 0x002fc80000011646 */
[----:B------:R-:W-:Y:S02]  /*0a60*/  LOP3.LUT P3, RZ, R73, R0, RZ, 0xfc, !PT ;  /* 0x0000000049ff7212 */ /* 0x000fe4000786fcff */
[----:B------:R-:W-:-:S04]  /*0a70*/  IADD3 R0, PT, PT, R0, R73, RZ ;  /* 0x0000004900007210 */ /* 0x000fc80007ffe0ff */
[----:B------:R-:W-:-:S13]  /*0a80*/  ISETP.GT.U32.OR P3, PT, R0, 0x7, !P3 ;  /* 0x000000070000780c */ /* 0x000fda0005f64470 */
[----:B------:R-:W-:Y:S05]  /*0a90*/  @P3 BRA `(.L_x_1) ;  /* 0x0000000000343947 */ /* 0x000fea0003800000 */
[----:B------:R-:W-:Y:S01]  /*0aa0*/  SHF.L.U32 R64, R70, 0x4, RZ ;  /* 0x0000000446407819 */ /* 0x000fe200000006ff */
[----:B------:R-:W-:Y:S01]  /*0ab0*/  IMAD R62, R62, 0x60, RZ ;  /* 0x000000603e3e7824 */ /* 0x000fe200078e02ff */
[----:B------:R-:W1:Y:S01]  /*0ac0*/  LDC.64 R70, c[0x0][0x388] ;  /* 0x0000e200ff467b82 */ /* 0x000e620000000a00 */
[----:B------:R-:W-:Y:S02]  /*0ad0*/  SHF.R.U32.HI R0, RZ, 0x4, R91 ;  /* 0x00000004ff007819 */ /* 0x000fe4000001165b */
[----:B------:R-:W-:Y:S02]  /*0ae0*/  LOP3.LUT R73, R64, 0x7ffffe00, RZ, 0xc0, !PT ;  /* 0x7ffffe0040497812 */ /* 0x000fe400078ec0ff */
[----:B------:R-:W-:Y:S02]  /*0af0*/  LEA R64, R91, R91, 0x1 ;  /* 0x0000005b5b407211 */ /* 0x000fe400078e08ff */
[----:B------:R-:W-:Y:S01]  /*0b00*/  LOP3.LUT R62, R62, 0x600, RZ, 0xc0, !PT ;  /* 0x000006003e3e7812 */ /* 0x000fe200078ec0ff */
[----:B------:R-:W-:Y:S01]  /*0b10*/  IMAD R0, R0, 0xe00, R73 ;  /* 0x00000e0000007824 */ /* 0x000fe200078e0249 */
[----:B------:R-:W-:-:S04]  /*0b20*/  LOP3.LUT R73, R64, 0xf, RZ, 0xc0, !PT ;  /* 0x0000000f40497812 */ /* 0x000fc800078ec0ff */
[----:B------:R-:W-:-:S04]  /*0b30*/  IADD3 R0, PT, PT, R62, R0, R73 ;  /* 0x000000003e007210 */ /* 0x000fc80007ffe049 */
[----:B------:R-:W-:-:S05]  /*0b40*/  IADD3 R73, PT, PT, R0, -0x1000, RZ ;  /* 0xfffff00000497810 */ /* 0x000fca0007ffe0ff */
[----:B-1----:R-:W-:-:S06]  /*0b50*/  IMAD.WIDE R70, R73, 0x4, R70 ;  /* 0x0000000449467825 */ /* 0x002fcc00078e0246 */
[----:B------:R1:W5:Y:S02]  /*0b60*/  LDG.E.CONSTANT R71, desc[UR8][R70.64] ;  /* 0x0000000846477981 */ /* 0x000364000c1e9900 */
.L_x_1:
[----:B------:R-:W-:Y:S05]  /*0b70*/  BSYNC.RECONVERGENT B0 ;  /* 0x0000000000007941 */ /* 0x000fea0003800200 */
.L_x_0:
[----:B-----5:R2:W-:Y:S01]  /*0b80*/  STS [R74], R71 ;  /* 0x000000474a007388 */ /* 0x0205e20000000800 */
[----:B------:R-:W-:Y:S01]  /*0b90*/  BSSY.RECONVERGENT B0, `(.L_x_2) ;  /* 0x000001b000007945 */ /* 0x000fe20003800200 */
[----:B------:R-:W-:-:S03]  /*0ba0*/  HFMA2 R73, -RZ, RZ, 0, 0 ;  /* 0x00000000ff497431 */ /* 0x000fc600000001ff */
[----:B------:R-:W-:Y:S05]  /*0bb0*/  @!P4 BRA `(.L_x_3) ;  /* 0x000000000060c947 */ /* 0x000fea0003800000 */
[----:B------:R-:W2:Y:S01]  /*0bc0*/  S2R R64, SR_CTAID.X ;  /* 0x0000000000407919 */ /* 0x000ea20000002500 */
[----:B------:R-:W-:Y:S02]  /*0bd0*/  LOP3.LUT R95, R91, 0xf, RZ, 0xc0, !PT ;  /* 0x0000000f5b5f7812 */ /* 0x000fe400078ec0ff */
[----:B------:R-:W-:-:S05]  /*0be0*/  MOV R62, 0x3 ;  /* 0x00000003003e7802 */ /* 0x000fca0000000f00 */
[----:B------:R-:W-:-:S05]  /*0bf0*/  IMAD R0, R95, R62, 0x1 ;  /* 0x000000015f007424 */ /* 0x000fca00078e023e */
[----:B------:R-:W-:Y:S02]  /*0c00*/  SHF.R.U32.HI R0, RZ, 0x4, R0 ;  /* 0x00000004ff007819 */ /* 0x000fe40000011600 */
[----:B--2---:R-:W-:-:S04]  /*0c10*/  SHF.R.U32.HI R71, RZ, 0x5, R64 ;  /* 0x00000005ff477819 */ /* 0x004fc80000011640 */
[----:B------:R-:W-:Y:S02]  /*0c20*/  LOP3.LUT P3, RZ, R0, R71, RZ, 0xfc, !PT ;  /* 0x0000004700ff7212 */ /* 0x000fe4000786fcff */
[----:B------:R-:W-:-:S04]  /*0c30*/  IADD3 R0, PT, PT, R71, R0, RZ ;  /* 0x0000000047007210 */ /* 0x000fc80007ffe0ff */
[----:B------:R-:W-:-:S13]  /*0c40*/  ISETP.GT.U32.OR P3, PT, R0, 0x7, !P3 ;  /* 0x000000070000780c */ /* 0x000fda0005f64470 */
[----:B------:R-:W-:Y:S05]  /*0c50*/  @P3 BRA `(.L_x_3) ;  /* 0x0000000000383947 */ /* 0x000fea0003800000 */
[----:B-1----:R-:W1:Y:S01]  /*0c60*/  LDC.64 R70, c[0x0][0x388] ;  /* 0x0000e200ff467b82 */ /* 0x002e620000000a00 */
[----:B------:R-:W-:Y:S01]  /*0c70*/  SHF.L.U32 R72, R64, 0x4, RZ ;  /* 0x0000000440487819 */ /* 0x000fe200000006ff */
[----:B------:R-:W-:Y:S01]  /*0c80*/  IMAD R62, R91, R62, 0x1 ;  /* 0x000000015b3e7424 */ /* 0x000fe200078e023e */
[----:B------:R-:W-:Y:S02]  /*0c90*/  MOV R0, 0x60 ;  /* 0x0000006000007802 */ /* 0x000fe40000000f00 */
[----:B------:R-:W-:Y:S02]  /*0ca0*/  SHF.R.U32.HI R64, RZ, 0x4, R91 ;  /* 0x00000004ff407819 */ /* 0x000fe4000001165b */
[----:B------:R-:W-:Y:S01]  /*0cb0*/  LOP3.LUT R73, R72, 0x7ffffe00, RZ, 0xc0, !PT ;  /* 0x7ffffe0048497812 */ /* 0x000fe200078ec0ff */
[----:B------:R-:W-:-:S04]  /*0cc0*/  IMAD R0, R95, R0, 0x20 ;  /* 0x000000205f007424 */ /* 0x000fc800078e0200 */
[----:B------:R-:W-:Y:S01]  /*0cd0*/  IMAD R64, R64, 0xe00, R73 ;  /* 0x00000e0040407824 */ /* 0x000fe200078e0249 */
[----:B------:R-:W-:Y:S02]  /*0ce0*/  LOP3.LUT R73, R62, 0xf, RZ, 0xc0, !PT ;  /* 0x0000000f3e497812 */ /* 0x000fe400078ec0ff */
[----:B------:R-:W-:-:S04]  /*0cf0*/  LOP3.LUT R0, R0, 0xe00, RZ, 0xc0, !PT ;  /* 0x00000e0000007812 */ /* 0x000fc800078ec0ff */
[----:B------:R-:W-:-:S04]  /*0d00*/  IADD3 R0, PT, PT, R0, R64, R73 ;  /* 0x0000004000007210 */ /* 0x000fc80007ffe049 */
[----:B------:R-:W-:-:S05]  /*0d10*/  IADD3 R73, PT, PT, R0, -0x1000, RZ ;  /* 0xfffff00000497810 */ /* 0x000fca0007ffe0ff */
[----:B-1----:R-:W-:-:S05]  /*0d20*/  IMAD.WIDE R70, R73, 0x4, R70 ;  /* 0x0000000449467825 */ /* 0x002fca00078e0246 */
[----:B------:R3:W5:Y:S02]  /*0d30*/  LDG.E.CONSTANT R73, desc[UR8][R70.64] ;  /* 0x0000000846497981 */ /* 0x000764000c1e9900 */
.L_x_3:
[----:B------:R-:W-:Y:S05]  /*0d40*/  BSYNC.RECONVERGENT B0 ;  /* 0x0000000000007941 */ /* 0x000fea0003800200 */
.L_x_2:
[----:B-----5:R4:W-:Y:S01]  /*0d50*/  STS [R74+0x4], R73 ;  /* 0x000004494a007388 */ /* 0x0209e20000000800 */
[C---:B------:R-:W-:Y:S01]  /*0d60*/  @P0 IADD3 R0, PT, PT, R91.reuse, 0x38, RZ ;  /* 0x000000385b000810 */ /* 0x040fe20007ffe0ff */
[----:B------:R-:W-:Y:S01]  /*0d70*/  BSSY.RECONVERGENT B0, `(.L_x_4) ;  /* 0x0000029000007945 */ /* 0x000fe20003800200 */
[----:B------:R-:W-:Y:S02]  /*0d80*/  @P1 IADD3 R64, PT, PT, R91, 0x38, RZ ;  /* 0x000000385b401810 */ /* 0x000fe40007ffe0ff */
[----:B--23--:R-:W-:Y:S02]  /*0d90*/  @P1 IADD3 R71, PT, PT, R92, 0x9, RZ ;  /* 0x000000095c471810 */ /* 0x00cfe40007ffe0ff */
[----:B------:R-:W-:Y:S02]  /*0da0*/  @P0 SHF.R.U32.HI R0, RZ, 0x4, R0 ;  /* 0x00000004ff000819 */ /* 0x000fe40000011600 */
[----:B------:R-:W-:Y:S02]  /*0db0*/  @P1 SHF.R.U32.HI R64, RZ, 0x4, R64 ;  /* 0x00000004ff401819 */ /* 0x000fe40000011640 */
[----:B------:R-:W-:Y:S01]  /*0dc0*/  IADD3 R66, PT, PT, R66, 0x1b00, RZ ;  /* 0x00001b0042427810 */ /* 0x000fe20007ffe0ff */
[--C-:B------:R-:W-:Y:S01]  /*0dd0*/  @P0 IMAD R96, R0, 0xe00, R77.reuse ;  /* 0x00000e0000600824 */ /* 0x100fe200078e024d */
[----:B------:R-:W-:Y:S01]  /*0de0*/  @P0 SHF.L.U32 R62, R85, 0x8, RZ ;  /* 0x00000008553e0819 */ /* 0x000fe200000006ff */
[----:B------:R-:W-:Y:S01]  /*0df0*/  @P1 IMAD R99, R64, 0xe00, R77 ;  /* 0x00000e0040631824 */ /* 0x000fe200078e024d */
[----:B-1----:R-:W-:-:S02]  /*0e00*/  @P1 SHF.L.U32 R70, R83, 0x8, RZ ;  /* 0x0000000853461819 */ /* 0x002fc400000006ff */
[----:B------:R-:W-:Y:S01]  /*0e10*/  @P1 LOP3.LUT R98, R71, 0xf, RZ, 0xc0, !PT ;  /* 0x0000000f47621812 */ /* 0x000fe200078ec0ff */
[----:B------:R-:W-:Y:S01]  /*0e20*/  HFMA2 R71, -RZ, RZ, 0, 0 ;  /* 0x00000000ff477431 */ /* 0x000fe200000001ff */
[----:B------:R-:W-:Y:S02]  /*0e30*/  LEA R66, R93, R66, 0x18 ;  /* 0x000000425d427211 */ /* 0x000fe400078ec0ff */
[----:B------:R-:W-:Y:S02]  /*0e40*/  @P0 LOP3.LUT R95, R78, 0x8, RZ, 0x3c, !PT ;  /* 0x000000084e5f0812 */ /* 0x000fe400078e3cff */
[----:B------:R-:W-:Y:S02]  /*0e50*/  @P0 LOP3.LUT R94, R62, 0x600, RZ, 0xc0, !PT ;  /* 0x000006003e5e0812 */ /* 0x000fe400078ec0ff */
[----:B------:R-:W-:Y:S01]  /*0e60*/  @P1 LOP3.LUT R97, R70, 0x600, RZ, 0xc0, !PT ;  /* 0x0000060046611812 */ /* 0x000fe200078ec0ff */
[----:B----4-:R-:W-:Y:S06]  /*0e70*/  @!P4 BRA `(.L_x_5) ;  /* 0x000000000060c947 */ /* 0x010fec0003800000 */
[----:B------:R-:W1:Y:S01]  /*0e80*/  S2R R62, SR_CTAID.X ;  /* 0x00000000003e7919 */ /* 0x000e620000002500 */
[----:B------:R-:W-:Y:S02]  /*0e90*/  LOP3.LUT R64, R91, 0xf, RZ, 0xc0, !PT ;  /* 0x0000000f5b407812 */ /* 0x000fe400078ec0ff */
[----:B------:R-:W-:-:S05]  /*0ea0*/  MOV R73, 0x3 ;  /* 0x0000000300497802 */ /* 0x000fca0000000f00 */
[----:B------:R-:W-:-:S05]  /*0eb0*/  IMAD R0, R64, R73, 0x2 ;  /* 0x0000000240007424 */ /* 0x000fca00078e0249 */
[----:B------:R-:W-:Y:S02]  /*0ec0*/  SHF.R.U32.HI R0, RZ, 0x4, R0 ;  /* 0x00000004ff007819 */ /* 0x000fe40000011600 */
[----:B-1----:R-:W-:-:S04]  /*0ed0*/  SHF.R.U32.HI R73, RZ, 0x5, R62 ;  /* 0x00000005ff497819 */ /* 0x002fc8000001163e */
[----:B------:R-:W-:Y:S02]  /*0ee0*/  LOP3.LUT P3, RZ, R0, R73, RZ, 0xfc, !PT ;  /* 0x0000004900ff7212 */ /* 0x000fe4000786fcff */
[----:B------:R-:W-:-:S04]  /*0ef0*/  IADD3 R0, PT, PT, R73, R0, RZ ;  /* 0x0000000049007210 */ /* 0x000fc80007ffe0ff */
[----:B------:R-:W-:-:S13]  /*0f00*/  ISETP.GT.U32.OR P3, PT, R0, 0x7, !P3 ;  /* 0x000000070000780c */ /* 0x000fda0005f64470 */
[----:B------:R-:W-:Y:S05]  /*0f10*/  @P3 BRA `(.L_x_5) ;  /* 0x0000000000383947 */ /* 0x000fea0003800000 */
[----:B------:R-:W1:Y:S01]  /*0f20*/  LDC.64 R70, c[0x0][0x388] ;  /* 0x0000e200ff467b82 */ /* 0x000e620000000a00 */
[----:B------:R-:W-:Y:S02]  /*0f30*/  SHF.L.U32 R62, R62, 0x4, RZ ;  /* 0x000000043e3e7819 */ /* 0x000fe400000006ff */
[----:B------:R-:W-:Y:S02]  /*0f40*/  MOV R93, 0x60 ;  /* 0x00000060005d7802 */ /* 0x000fe40000000f00 */
[----:B------:R-:W-:Y:S02]  /*0f50*/  SHF.R.U32.HI R72, RZ, 0x4, R91 ;  /* 0x00000004ff487819 */ /* 0x000fe4000001165b */
[----:B------:R-:W-:Y:S01]  /*0f60*/  LOP3.LUT R73, R62, 0x7ffffe00, RZ, 0xc0, !PT ;  /* 0x7ffffe003e497812 */ /* 0x000fe200078ec0ff */
[----:B------:R-:W-:Y:S01]  /*0f70*/  IMAD R0, R64, R93, 0x40 ;  /* 0x0000004040007424 */ /* 0x000fe200078e025d */
[----:B------:R-:W-:-:S03]  /*0f80*/  IADD3 R62, PT, PT, R92, 0x2, RZ ;  /* 0x000000025c3e7810 */ /* 0x000fc60007ffe0ff */
[----:B------:R-:W-:Y:S01]  /*0f90*/  IMAD R72, R72, 0xe00, R73 ;  /* 0x00000e0048487824 */ /* 0x000fe200078e0249 */
[----:B------:R-:W-:Y:S02]  /*0fa0*/  LOP3.LUT R73, R62, 0xf, RZ, 0xc0, !PT ;  /* 0x0000000f3e497812 */ /* 0x000fe400078ec0ff */
[----:B------:R-:W-:-:S04]  /*0fb0*/  LOP3.LUT R0, R0, 0xe00, RZ, 0xc0, !PT ;  /* 0x00000e0000007812 */ /* 0x000fc800078ec0ff */
[----:B------:R-:W-:-:S04]  /*0fc0*/  IADD3 R0, PT, PT, R0, R72, R73 ;  /* 0x0000004800007210 */ /* 0x000fc80007ffe049 */
[----:B------:R-:W-:-:S05]  /*0fd0*/  IADD3 R73, PT, PT, R0, -0x1000, RZ ;  /* 0xfffff00000497810 */ /* 0x000fca0007ffe0ff */
[----:B-1----:R-:W-:-:S06]  /*0fe0*/  IMAD.WIDE R70, R73, 0x4, R70 ;  /* 0x0000000449467825 */ /* 0x002fcc00078e0246 */
[----:B------:R1:W5:Y:S02]  /*0ff0*/  LDG.E.CONSTANT R71, desc[UR8][R70.64] ;  /* 0x0000000846477981 */ /* 0x000364000c1e9900 */
.L_x_5:
[----:B------:R-:W-:Y:S05]  /*1000*/  BSYNC.RECONVERGENT B0 ;  /* 0x0000000000007941 */ /* 0x000fea0003800200 */
.L_x_4:
[C---:B------:R-:W-:Y:S01]  /*1010*/  IMAD R0, R91.reuse, 0x60, RZ ;  /* 0x000000605b007824 */ /* 0x040fe200078e02ff */
[C---:B-1----:R-:W-:Y:S01]  /*1020*/  @P2 IADD3 R70, PT, PT, R91.reuse, 0x38, RZ ;  /* 0x000000385b462810 */ /* 0x042fe20007ffe0ff */
[----:B------:R1:W-:Y:S01]  /*1030*/  STS [R74+0x2a8], R63 ;  /* 0x0002a83f4a007388 */ /* 0x0003e20000000800 */
[----:B------:R-:W-:Y:S01]  /*1040*/  ISETP.GT.U32.AND P5, PT, R91, 0x1f, PT ;  /* 0x0000001f5b00780c */ /* 0x000fe20003fa4070 */
[----:B------:R-:W-:Y:S01]  /*1050*/  BSSY.RECONVERGENT B0, `(.L_x_6) ;  /* 0x0000034000007945 */ /* 0x000fe20003800200 */
[C---:B------:R-:W-:Y:S01]  /*1060*/  IADD3 R62, PT, PT, R0.reuse, 0x20, RZ ;  /* 0x00000020003e7810 */ /* 0x040fe20007ffe0ff */
[----:B-----5:R2:W-:Y:S01]  /*1070*/  STS [R74+0x8], R71 ;  /* 0x000008474a007388 */ /* 0x0205e20000000800 */
[C---:B------:R-:W-:Y:S02]  /*1080*/  IADD3 R64, PT, PT, R0.reuse, 0x40, RZ ;  /* 0x0000004000407810 */ /* 0x040fe40007ffe0ff */
[----:B------:R-:W-:Y:S01]  /*1090*/  @P2 SHF.R.U32.HI R70, RZ, 0x4, R70 ;  /* 0x00000004ff462819 */ /* 0x000fe20000011646 */
[----:B------:R-:W-:Y:S01]  /*10a0*/  STS [R74+0x2a0], R67 ;  /* 0x0002a0434a007388 */ /* 0x000fe20000000800 */
[----:B------:R-:W-:-:S02]  /*10b0*/  LOP3.LUT R0, R0, 0x600, RZ, 0xc0, !PT ;  /* 0x0000060000007812 */ /* 0x000fc400078ec0ff */
[----:B-1----:R-:W-:Y:S01]  /*10c0*/  @P2 IADD3 R63, PT, PT, R92, 0xa, RZ ;  /* 0x0000000a5c3f2810 */ /* 0x002fe20007ffe0ff */
[----:B------:R-:W-:Y:S01]  /*10d0*/  @P2 IMAD R93, R70, 0xe00, R77 ;  /* 0x00000e00465d2824 */ /* 0x000fe200078e024d */
[----:B------:R-:W-:Y:S01]  /*10e0*/  LOP3.LUT R62, R62, 0xe00, RZ, 0xc0, !PT ;  /* 0x00000e003e3e7812 */ /* 0x000fe200078ec0ff */
[----:B------:R1:W-:Y:S01]  /*10f0*/  STS [R74+0x2a4], R65 ;  /* 0x0002a4414a007388 */ /* 0x0003e20000000800 */
[----:B------:R-:W-:Y:S02]  /*1100*/  LOP3.LUT R64, R64, 0xe00, RZ, 0xc0, !PT ;  /* 0x00000e0040407812 */ /* 0x000fe400078ec0ff */
[----:B------:R-:W-:Y:S02]  /*1110*/  LOP3.LUT R73, R89, 0xf, RZ, 0xc0, !PT ;  /* 0x0000000f59497812 */ /* 0x000fe400078ec0ff */
[----:B------:R-:W-:Y:S02]  /*1120*/  LOP3.LUT R72, R88, 0xf, RZ, 0xc0, !PT ;  /* 0x0000000f58487812 */ /* 0x000fe400078ec0ff */
[----:B--2---:R-:W-:-:S02]  /*1130*/  @P2 SHF.L.U32 R71, R81, 0x8, RZ ;  /* 0x0000000851472819 */ /* 0x004fc400000006ff */
[----:B------:R-:W-:Y:S02]  /*1140*/  @P2 LOP3.LUT R70, R63, 0xf, RZ, 0xc0, !PT ;  /* 0x0000000f3f462812 */ /* 0x000fe400078ec0ff */
[----:B------:R-:W-:Y:S02]  /*1150*/  IADD3 R63, PT, PT, R78, R0, R77 ;  /* 0x000000004e3f7210 */ /* 0x000fe40007ffe04d */
[-C--:B-1----:R-:W-:Y:S02]  /*1160*/  IADD3 R65, PT, PT, R73, R77.reuse, R62 ;  /* 0x0000004d49417210 */ /* 0x082fe40007ffe03e */
[----:B------:R-:W-:Y:S01]  /*1170*/  IADD3 R67, PT, PT, R72, R77, R64 ;  /* 0x0000004d48437210 */ /* 0x000fe20007ffe040 */
[--C-:B------:R-:W-:Y:S01]  /*1180*/  IMAD.WIDE.U32 R62, R63, 0x4, R2.reuse ;  /* 0x000000043f3e7825 */ /* 0x100fe200078e0002 */
[----:B------:R-:W-:Y:S02]  /*1190*/  @P2 LOP3.LUT R71, R71, 0x600, RZ, 0xc0, !PT ;  /* 0x0000060047472812 */ /* 0x000fe400078ec0ff */
[----:B------:R-:W-:Y:S01]  /*11a0*/  LEA R0, R91, R66, 0x4 ;  /* 0x000000425b007211 */ /* 0x000fe200078e20ff */
[----:B------:R-:W-:Y:S01]  /*11b0*/  IMAD.WIDE.U32 R64, R65, 0x4, R2 ;  /* 0x0000000441407825 */ /* 0x000fe200078e0002 */
[----:B------:R-:W-:-:S02]  /*11c0*/  @P0 IADD3 R94, PT, PT, R94, R96, R95 ;  /* 0x000000605e5e0210 */ /* 0x000fc40007ffe05f */
[----:B------:R-:W-:Y:S01]  /*11d0*/  @P1 IADD3 R97, PT, PT, R97, R99, R98 ;  /* 0x0000006361611210 */ /* 0x000fe20007ffe062 */
[----:B------:R-:W-:Y:S01]  /*11e0*/  IMAD.WIDE.U32 R66, R67, 0x4, R2 ;  /* 0x0000000443427825 */ /* 0x000fe200078e0002 */
[----:B------:R-:W-:Y:S01]  /*11f0*/  @P2 IADD3 R70, PT, PT, R71, R93, R70 ;  /* 0x0000005d47462210 */ /* 0x000fe20007ffe046 */
[----:B------:R-:W-:Y:S06]  /*1200*/  @P5 BRA `(.L_x_7) ;  /* 0x0000000000605947 */ /* 0x000fec0003800000 */
[----:B------:R-:W-:Y:S01]  /*1210*/  SHF.R.U32.HI R71, RZ, 0x4, R89 ;  /* 0x00000004ff477819 */ /* 0x000fe20000011659 */
[----:B------:R-:W-:-:S03]  /*1220*/  HFMA2 R93, -RZ, RZ, 0, 0 ;  /* 0x00000000ff5d7431 */ /* 0x000fc600000001ff */
[----:B------:R-:W-:Y:S02]  /*1230*/  LOP3.LUT P3, RZ, R71, R84, RZ, 0xfc, !PT ;  /* 0x0000005447ff7212 */ /* 0x000fe4000786fcff */
[----:B------:R-:W-:-:S04]  /*1240*/  IADD3 R71, PT, PT, R84, R71, RZ ;  /* 0x0000004754477210 */ /* 0x000fc80007ffe0ff */
[----:B------:R-:W-:Y:S02]  /*1250*/  ISETP.GT.U32.OR P3, PT, R71, 0x7, !P3 ;  /* 0x000000074700780c */ /* 0x000fe40005f64470 */
[----:B------:R-:W-:Y:S02]  /*1260*/  SHF.R.U32.HI R71, RZ, 0x4, R88 ;  /* 0x00000004ff477819 */ /* 0x000fe40000011658 */
[----:B------:R-:W-:-:S13]  /*1270*/  ISETP.GT.U32.OR P3, PT, R91, 0xf, P3 ;  /* 0x0000000f5b00780c */ /* 0x000fda0001f64470 */
[----:B------:R-:W2:Y:S01]  /*1280*/  @!P3 LDG.E.CONSTANT R93, desc[UR8][R64.64+0x14800] ;  /* 0x01480008405db981 */ /* 0x000ea2000c1e9900 */
[----:B------:R-:W-:Y:S02]  /*1290*/  LOP3.LUT P3, RZ, R71, R84, RZ, 0xfc, !PT ;  /* 0x0000005447ff7212 */ /* 0x000fe4000786fcff */
[----:B------:R-:W-:Y:S02]  /*12a0*/  IADD3 R71, PT, PT, R84, R71, RZ ;  /* 0x0000004754477210 */ /* 0x000fe40007ffe0ff */
[----:B------:R-:W-:Y:S02]  /*12b0*/  MOV R95, RZ ;  /* 0x000000ff005f7202 */ /* 0x000fe40000000f00 */
[----:B------:R-:W-:Y:S02]  /*12c0*/  ISETP.GT.U32.OR P3, PT, R71, 0x7, !P3 ;  /* 0x000000074700780c */ /* 0x000fe40005f64470 */
[----:B------:R-:W-:Y:S02]  /*12d0*/  SHF.R.U32.HI R71, RZ, 0x4, R92 ;  /* 0x00000004ff477819 */ /* 0x000fe4000001165c */
[----:B------:R-:W-:-:S13]  /*12e0*/  ISETP.GT.U32.OR P3, PT, R91, 0xf, P3 ;  /* 0x0000000f5b00780c */ /* 0x000fda0001f64470 */
[----:B------:R-:W3:Y:S01]  /*12f0*/  @!P3 LDG.E.CONSTANT R95, desc[UR8][R66.64+0x14800] ;  /* 0x01480008425fb981 */ /* 0x000ee2000c1e9900 */
[----:B------:R-:W-:Y:S02]  /*1300*/  LOP3.LUT P3, RZ, R71, R84, RZ, 0xfc, !PT ;  /* 0x0000005447ff7212 */ /* 0x000fe4000786fcff */
[----:B------:R-:W-:-:S04]  /*1310*/  IADD3 R71, PT, PT, R84, R71, RZ ;  /* 0x0000004754477210 */ /* 0x000fc80007ffe0ff */
[----:B------:R-:W-:Y:S01]  /*1320*/  ISETP.GT.U32.OR P3, PT, R71, 0x7, !P3 ;  /* 0x000000074700780c */ /* 0x000fe20005f64470 */
[----:B------:R-:W-:-:S03]  /*1330*/  HFMA2 R71, -RZ, RZ, 0, 0 ;  /* 0x00000000ff477431 */ /* 0x000fc600000001ff */
[----:B------:R-:W-:-:S13]  /*1340*/  ISETP.GT.U32.OR P3, PT, R91, 0xf, P3 ;  /* 0x0000000f5b00780c */ /* 0x000fda0001f64470 */
[----:B------:R-:W4:Y:S04]  /*1350*/  @!P3 LDG.E.CONSTANT R71, desc[UR8][R62.64+0x14800] ;  /* 0x014800083e47b981 */ /* 0x000f28000c1e9900 */
[----:B--2---:R1:W-:Y:S04]  /*1360*/  STS [R74+0x544], R93 ;  /* 0x0005445d4a007388 */ /* 0x0043e80000000800 */
[----:B---3--:R1:W-:Y:S04]  /*1370*/  STS [R74+0x548], R95 ;  /* 0x0005485f4a007388 */ /* 0x0083e80000000800 */
[----:B----4-:R1:W-:Y:S02]  /*1380*/  STS [R74+0x540], R71 ;  /* 0x000540474a007388 */ /* 0x0103e40000000800 */
.L_x_7:
[----:B------:R-:W-:Y:S05]  /*1390*/  BSYNC.RECONVERGENT B0 ;  /* 0x0000000000007941 */ /* 0x000fea0003800200 */
.L_x_6:
[----:B------:R2:W-:Y:S01]  /*13a0*/  STS.128 [R0], R4 ;  /* 0x0000000400007388 */ /* 0x0005e20000000c00 */
[----:B-1----:R-:W-:Y:S02]  /*13b0*/  MOV R95, RZ ;  /* 0x000000ff005f7202 */ /* 0x002fe40000000f00 */
[----:B------:R-:W-:Y:S01]  /*13c0*/  MOV R99, RZ ;  /* 0x000000ff00637202 */ /* 0x000fe20000000f00 */
[----:B------:R1:W-:Y:S04]  /*13d0*/  STS.128 [R0+0x380], R16 ;  /* 0x0003801000007388 */ /* 0x0003e80000000c00 */
[----:B------:R3:W-:Y:S04]  /*13e0*/  STS.128 [R0+0xe00], R28 ;  /* 0x000e001c00007388 */ /* 0x0007e80000000c00 */
[----:B------:R4:W-:Y:S01]  /*13f0*/  STS.128 [R0+0x1180], R32 ;  /* 0x0011802000007388 */ /* 0x0009e20000000c00 */
[----:B--2---:R-:W-:Y:S01]  /*1400*/  @P1 IADD3 R7, PT, PT, R97, -0xff0, RZ ;  /* 0xfffff01061071810 */ /* 0x004fe20007ffe0ff */
[----:B------:R-:W-:Y:S01]  /*1410*/  HFMA2 R97, -RZ, RZ, 0, 0 ;  /* 0x00000000ff617431 */ /* 0x000fe200000001ff */
[----:B------:R-:W-:Y:S01]  /*1420*/  @P0 IADD3 R5, PT, PT, R94, -0xff0, RZ ;  /* 0xfffff0105e050810 */ /* 0x000fe20007ffe0ff */
[----:B------:R2:W-:Y:S01]  /*1430*/  STS.128 [R0+0x1500], R36 ;  /* 0x0015002400007388 */ /* 0x0005e20000000c00 */
[----:B-1----:R-:W-:-:S02]  /*1440*/  @P2 IADD3 R17, PT, PT, R70, -0xff0, RZ ;  /* 0xfffff01046112810 */ /* 0x002fc40007ffe0ff */
[----:B------:R-:W-:Y:S01]  /*1450*/  @!P6 IADD3 R70, P3, PT, R48, 0x1000000, RZ ;  /* 0x010000003046e810 */ /* 0x000fe20007f7e0ff */
[----:B------:R-:W-:Y:S01]  /*1460*/  STS.128 [R0+0x700], R20 ;  /* 0x0007001400007388 */ /* 0x000fe20000000c00 */
[--C-:B---3--:R-:W-:Y:S02]  /*1470*/  @P0 IMAD.WIDE.U32 R28, R5, 0x4, R2.reuse ;  /* 0x00000004051c0825 */ /* 0x108fe400078e0002 */
[----:B------:R-:W-:Y:S01]  /*1480*/  @!P6 IADD3.X R71, PT, PT, RZ, R49, RZ, P3, !PT ;  /* 0x00000031ff47e210 */ /* 0x000fe20001ffe4ff */
[----:B------:R-:W-:Y:S01]  /*1490*/  STS.128 [R0+0xa80], R24 ;  /* 0x000a801800007388 */ /* 0x000fe20000000c00 */
[----:B----4-:R-:W-:-:S03]  /*14a0*/  @P1 IMAD.WIDE.U32 R32, R7, 0x4, R2 ;  /* 0x0000000407201825 */ /* 0x010fc600078e0002 */
[----:B------:R1:W-:Y:S01]  /*14b0*/  STS.128 [R0+0x1880], R8 ;  /* 0x0018800800007388 */ /* 0x0003e20000000c00 */
[----:B--2---:R-:W-:-:S03]  /*14c0*/  @P2 IMAD.WIDE.U32 R36, R17, 0x4, R2 ;  /* 0x0000000411242825 */ /* 0x004fc600078e0002 */
[----:B------:R2:W-:Y:S04]  /*14d0*/  STS.128 [R0+0x1c00], R12 ;  /* 0x001c000c00007388 */ /* 0x0005e80000000c00 */
[----:B------:R3:W-:Y:S04]  /*14e0*/  STS.128 [R0+0x1f80], R40 ;  /* 0x001f802800007388 */ /* 0x0007e80000000c00 */
[----:B------:R4:W-:Y:S04]  /*14f0*/  @!P6 STS.128 [R0+0x2300], R44 ;  /* 0x0023002c0000e388 */ /* 0x0009e80000000c00 */
[----:B------:R-:W0:Y:S04]  /*1500*/  LDGDEPBAR ;  /* 0x00000000000079af */ /* 0x000e280000000000 */
[----:B------:R1:W5:Y:S04]  /*1510*/  @P0 LDG.E.CONSTANT R95, desc[UR8][R28.64] ;  /* 0x000000081c5f0981 */ /* 0x000368000c1e9900 */
[----:B------:R1:W5:Y:S04]  /*1520*/  @P1 LDG.E.CONSTANT R97, desc[UR8][R32.64] ;  /* 0x0000000820611981 */ /* 0x000368000c1e9900 */
[----:B------:R2:W5:Y:S04]  /*1530*/  @P2 LDG.E.CONSTANT R99, desc[UR8][R36.64] ;  /* 0x0000000824632981 */ /* 0x000568000c1e9900 */
[----:B------:R3:W5:Y:S04]  /*1540*/  LDG.E.128.CONSTANT R4, desc[UR8][R48.64+0x8000] ;  /* 0x0080000830047981 */ /* 0x000768000c1e9d00 */
[----:B-1----:R1:W5:Y:S04]  /*1550*/  LDG.E.128.CONSTANT R8, desc[UR8][R48.64+0x609000] ;  /* 0x6090000830087981 */ /* 0x002368000c1e9d00 */
[----:B--2---:R1:W5:Y:S04]  /*1560*/  LDG.E.128.CONSTANT R12, desc[UR8][R48.64+0x708000] ;  /* 0x70800008300c7981 */ /* 0x004368000c1e9d00 */
[----:B------:R1:W5:Y:S04]  /*1570*/  LDG.E.128.CONSTANT R16, desc[UR8][R68.64+0x8000] ;  /* 0x0080000844107981 */ /* 0x000368000c1e9d00 */
[----:B------:R1:W5:Y:S04]  /*1580*/  LDG.E.128.CONSTANT R20, desc[UR8][R50.64+0x8000] ;  /* 0x0080000832147981 */ /* 0x000368000c1e9d00 */
[----:B------:R1:W5:Y:S04]  /*1590*/  LDG.E.128.CONSTANT R24, desc[UR8][R52.64+0x8000] ;  /* 0x0080000834187981 */ /* 0x000368000c1e9d00 */
[----:B------:R1:W5:Y:S04]  /*15a0*/  LDG.E.128.CONSTANT R28, desc[UR8][R54.64+0x8000] ;  /* 0x00800008361c7981 */ /* 0x000368000c1e9d00 */
[----:B------:R1:W5:Y:S04]  /*15b0*/  LDG.E.128.CONSTANT R32, desc[UR8][R56.64+0x8000] ;  /* 0x0080000838207981 */ /* 0x000368000c1e9d00 */
[----:B------:R1:W5:Y:S04]  /*15c0*/  LDG.E.128.CONSTANT R36, desc[UR8][R58.64+0x8000] ;  /* 0x008000083a247981 */ /* 0x000368000c1e9d00 */
[----:B---3--:R1:W5:Y:S04]  /*15d0*/  LDG.E.128.CONSTANT R40, desc[UR8][R60.64+0x8000] ;  /* 0x008000083c287981 */ /* 0x008368000c1e9d00 */
[----:B----4-:R1:W5:Y:S01]  /*15e0*/  @!P6 LDG.E.128.CONSTANT R44, desc[UR8][R70.64+-0x7f2000] ;  /* 0x80e00008462ce981 */ /* 0x010362000c1e9d00 */
[----:B------:R-:W-:Y:S01]  /*15f0*/  BSSY.RECONVERGENT B0, `(.L_x_8) ;  /* 0x0000012000007945 */ /* 0x000fe20003800200 */
[----:B------:R-:W-:-:S03]  /*1600*/  HFMA2 R93, -RZ, RZ, 0, 0 ;  /* 0x00000000ff5d7431 */ /* 0x000fc600000001ff */
[----:B------:R-:W-:Y:S05]  /*1610*/  @!P4 BRA `(.L_x_9) ;  /* 0x00000000003cc947 */ /* 0x000fea0003800000 */
[----:B-1----:R-:W-:-:S04]  /*1620*/  LOP3.LUT R70, R91, 0xf, RZ, 0xc0, !PT ;  /* 0x0000000f5b467812 */ /* 0x002fc800078ec0ff */
[----:B------:R-:W-:-:S04]  /*1630*/  LEA R71, R70, R70, 0x1 ;  /* 0x0000004646477211 */ /* 0x000fc800078e08ff */
[----:B------:R-:W-:-:S04]  /*1640*/  SHF.R.U32.HI R71, RZ, 0x4, R71 ;  /* 0x00000004ff477819 */ /* 0x000fc80000011647 */
[----:B------:R-:W-:Y:S02]  /*1650*/  LOP3.LUT P3, RZ, R71, R84, RZ, 0xfc, !PT ;  /* 0x0000005447ff7212 */ /* 0x000fe4000786fcff */
[----:B------:R-:W-:-:S04]  /*1660*/  IADD3 R71, PT, PT, R84, R71, RZ ;  /* 0x0000004754477210 */ /* 0x000fc80007ffe0ff */
[----:B------:R-:W-:-:S13]  /*1670*/  ISETP.GT.U32.OR P3, PT, R71, 0x7, !P3 ;  /* 0x000000074700780c */ /* 0x000fda0005f64470 */
[----:B------:R-:W-:Y:S05]  /*1680*/  @P3 BRA `(.L_x_9) ;  /* 0x0000000000203947 */ /* 0x000fea0003800000 */
[----:B------:R-:W-:Y:S01]  /*1690*/  SHF.R.U32.HI R94, RZ, 0x4, R91 ;  /* 0x00000004ff5e7819 */ /* 0x000fe2000001165b */
[----:B------:R-:W-:-:S04]  /*16a0*/  IMAD R70, R70, 0x60, RZ ;  /* 0x0000006046467824 */ /* 0x000fc800078e02ff */
[----:B------:R-:W-:Y:S01]  /*16b0*/  IMAD R94, R94, 0xe00, R77 ;  /* 0x00000e005e5e7824 */ /* 0x000fe200078e024d */
[----:B------:R-:W-:-:S04]  /*16c0*/  LOP3.LUT R71, R70, 0x600, RZ, 0xc0, !PT ;  /* 0x0000060046477812 */ /* 0x000fc800078ec0ff */
[----:B------:R-:W-:-:S04]  /*16d0*/  IADD3 R71, PT, PT, R71, R94, R78 ;  /* 0x0000005e47477210 */ /* 0x000fc80007ffe04e */
[----:B------:R-:W-:-:S05]  /*16e0*/  IADD3 R71, PT, PT, R71, -0xff0, RZ ;  /* 0xfffff01047477810 */ /* 0x000fca0007ffe0ff */
[----:B------:R-:W-:-:S05]  /*16f0*/  IMAD.WIDE R70, R71, 0x4, R2 ;  /* 0x0000000447467825 */ /* 0x000fca00078e0202 */
[----:B------:R2:W5:Y:S02]  /*1700*/  LDG.E.CONSTANT R93, desc[UR8][R70.64] ;  /* 0x00000008465d7981 */ /* 0x000564000c1e9900 */
.L_x_9:
[----:B------:R-:W-:Y:S05]  /*1710*/  BSYNC.RECONVERGENT B0 ;  /* 0x0000000000007941 */ /* 0x000fea0003800200 */
.L_x_8:
[----:B-----5:R3:W-:Y:S01]  /*1720*/  STS [R74+0x6c0], R93 ;  /* 0x0006c05d4a007388 */ /* 0x0207e20000000800 */
[----:B------:R-:W-:Y:S01]  /*1730*/  BSSY.RECONVERGENT B0, `(.L_x_10) ;  /* 0x0000014000007945 */ /* 0x000fe20003800200 */
[----:B-12---:R-:W-:-:S03]  /*1740*/  MOV R71, RZ ;  /* 0x000000ff00477202 */ /* 0x006fc60000000f00 */
[----:B------:R-:W-:Y:S05]  /*1750*/  @!P4 BRA `(.L_x_11) ;  /* 0x000000000044c947 */ /* 0x000fea0003800000 */
[----:B---3--:R-:W-:Y:S01]  /*1760*/  HFMA2 R93, -RZ, RZ, 0, 1.78813934326171875e-07 ;  /* 0x00000003ff5d7431 */ /* 0x008fe200000001ff */
[----:B------:R-:W-:-:S05]  /*1770*/  LOP3.LUT R70, R91, 0xf, RZ, 0xc0, !PT ;  /* 0x0000000f5b467812 */ /* 0x000fca00078ec0ff */
[----:B------:R-:W-:-:S05]  /*1780*/  IMAD R93, R70, R93, 0x1 ;  /* 0x00000001465d7424 */ /* 0x000fca00078e025d */
[----:B------:R-:W-:-:S04]  /*1790*/  SHF.R.U32.HI R93, RZ, 0x4, R93 ;  /* 0x00000004ff5d7819 */ /* 0x000fc8000001165d */
[----:B------:R-:W-:Y:S02]  /*17a0*/  LOP3.LUT P3, RZ, R93, R84, RZ, 0xfc, !PT ;  /* 0x000000545dff7212 */ /* 0x000fe4000786fcff */
[----:B------:R-:W-:-:S04]  /*17b0*/  IADD3 R93, PT, PT, R84, R93, RZ ;  /* 0x0000005d545d7210 */ /* 0x000fc80007ffe0ff */
[----:B------:R-:W-:-:S13]  /*17c0*/  ISETP.GT.U32.OR P3, PT, R93, 0x7, !P3 ;  /* 0x000000075d00780c */ /* 0x000fda0005f64470 */
[----:B------:R-:W-:Y:S05]  /*17d0*/  @P3 BRA `(.L_x_11) ;  /* 0x0000000000243947 */ /* 0x000fea0003800000 */
[----:B------:R-:W-:Y:S02]  /*17e0*/  MOV R71, 0x60 ;  /* 0x0000006000477802 */ /* 0x000fe40000000f00 */
[----:B------:R-:W-:-:S03]  /*17f0*/  SHF.R.U32.HI R94, RZ, 0x4, R91 ;  /* 0x00000004ff5e7819 */ /* 0x000fc6000001165b */
[----:B------:R-:W-:Y:S02]  /*1800*/  IMAD R71, R70, R71, 0x20 ;  /* 0x0000002046477424 */ /* 0x000fe400078e0247 */
[----:B------:R-:W-:-:S03]  /*1810*/  IMAD R94, R94, 0xe00, R77 ;  /* 0x00000e005e5e7824 */ /* 0x000fc600078e024d */
[----:B------:R-:W-:-:S04]  /*1820*/  LOP3.LUT R70, R71, 0xe00, RZ, 0xc0, !PT ;  /* 0x00000e0047467812 */ /* 0x000fc800078ec0ff */
[----:B------:R-:W-:-:S04]  /*1830*/  IADD3 R70, PT, PT, R70, R94, R73 ;  /* 0x0000005e46467210 */ /* 0x000fc80007ffe049 */
[----:B------:R-:W-:-:S05]  /*1840*/  IADD3 R71, PT, PT, R70, -0xff0, RZ ;  /* 0xfffff01046477810 */ /* 0x000fca0007ffe0ff */
[----:B------:R-:W-:-:S06]  /*1850*/  IMAD.WIDE R70, R71, 0x4, R2 ;  /* 0x0000000447467825 */ /* 0x000fcc00078e0202 */
[----:B------:R1:W5:Y:S02]  /*1860*/  LDG.E.CONSTANT R71, desc[UR8][R70.64] ;  /* 0x0000000846477981 */ /* 0x000364000c1e9900 */
.L_x_11:
[----:B------:R-:W-:Y:S05]  /*1870*/  BSYNC.RECONVERGENT B0 ;  /* 0x0000000000007941 */ /* 0x000fea0003800200 */
.L_x_10:
[----:B-----5:R2:W-:Y:S01]  /*1880*/  STS [R74+0x6c4], R71 ;  /* 0x0006c4474a007388 */ /* 0x0205e20000000800 */
[----:B------:R-:W-:Y:S01]  /*1890*/  BSSY.RECONVERGENT B0, `(.L_x_12) ;  /* 0x0000014000007945 */ /* 0x000fe20003800200 */
[----:B---3--:R-:W-:-:S03]  /*18a0*/  MOV R93, RZ ;  /* 0x000000ff005d7202 */ /* 0x008fc60000000f00 */
[----:B------:R-:W-:Y:S05]  /*18b0*/  @!P4 BRA `(.L_x_13) ;  /* 0x000000000044c947 */ /* 0x000fea0003800000 */
[----:B--2---:R-:W-:Y:S01]  /*18c0*/  HFMA2 R71, -RZ, RZ, 0, 1.78813934326171875e-07 ;  /* 0x00000003ff477431 */ /* 0x004fe200000001ff */
[----:B-1----:R-:W-:-:S05]  /*18d0*/  LOP3.LUT R70, R91, 0xf, RZ, 0xc0, !PT ;  /* 0x0000000f5b467812 */ /* 0x002fca00078ec0ff */
        /* <DEDUP_REMOVED lines=13> */
[----:B------:R-:W-:-:S05]  /*19b0*/  IMAD.WIDE R70, R71, 0x4, R2 ;  /* 0x0000000447467825 */ /* 0x000fca00078e0202 */
[----:B------:R3:W5:Y:S02]  /*19c0*/  LDG.E.CONSTANT R93, desc[UR8][R70.64] ;  /* 0x00000008465d7981 */ /* 0x000764000c1e9900 */
.L_x_13:
[----:B------:R-:W-:Y:S05]  /*19d0*/  BSYNC.RECONVERGENT B0 ;  /* 0x0000000000007941 */ /* 0x000fea0003800200 */
.L_x_12:
[----:B------:R-:W-:Y:S01]  /*19e0*/  STS [R74+0x968], R99 ;  /* 0x000968634a007388 */ /* 0x000fe20000000800 */
[C---:B-1-3--:R-:W-:Y:S01]  /*19f0*/  @P0 IADD3 R70, PT, PT, R91.reuse, 0x38, RZ ;  /* 0x000000385b460810 */ /* 0x04afe20007ffe0ff */
[----:B------:R-:W-:Y:S01]  /*1a00*/  BSSY.RECONVERGENT B0, `(.L_x_14) ;  /* 0x0000033000007945 */ /* 0x000fe20003800200 */
[----:B------:R-:W-:Y:S01]  /*1a10*/  @P1 IADD3 R96, PT, PT, R91, 0x38, RZ ;  /* 0x000000385b601810 */ /* 0x000fe20007ffe0ff */
[----:B------:R1:W-:Y:S01]  /*1a20*/  STS [R74+0x960], R95 ;  /* 0x0009605f4a007388 */ /* 0x0003e20000000800 */
[----:B------:R-:W-:Y:S02]  /*1a30*/  @P0 SHF.R.U32.HI R70, RZ, 0x4, R70 ;  /* 0x00000004ff460819 */ /* 0x000fe40000011646 */
[----:B------:R-:W-:Y:S01]  /*1a40*/  @P1 SHF.R.U32.HI R96, RZ, 0x4, R96 ;  /* 0x00000004ff601819 */ /* 0x000fe20000011660 */
[----:B-----5:R3:W-:Y:S01]  /*1a50*/  STS [R74+0x6c8], R93 ;  /* 0x0006c85d4a007388 */ /* 0x0207e20000000800 */
[----:B--2---:R-:W-:Y:S01]  /*1a60*/  @P0 SHF.L.U32 R71, R85, 0x8, RZ ;  /* 0x0000000855470819 */ /* 0x004fe200000006ff */
[--C-:B------:R-:W-:Y:S01]  /*1a70*/  @P0 IMAD R70, R70, 0xe00, R77.reuse ;  /* 0x00000e0046460824 */ /* 0x100fe200078e024d */
[----:B------:R-:W-:Y:S01]  /*1a80*/  @P1 SHF.L.U32 R98, R83, 0x8, RZ ;  /* 0x0000000853621819 */ /* 0x000fe200000006ff */
[----:B------:R2:W-:Y:S01]  /*1a90*/  STS [R74+0x964], R97 ;  /* 0x000964614a007388 */ /* 0x0005e20000000800 */
[----:B------:R-:W-:Y:S01]  /*1aa0*/  @P2 IADD3 R101, PT, PT, R92, 0xa, RZ ;  /* 0x0000000a5c652810 */ /* 0x000fe20007ffe0ff */
[----:B------:R-:W-:Y:S01]  /*1ab0*/  @P1 IMAD R96, R96, 0xe00, R77 ;  /* 0x00000e0060601824 */ /* 0x000fe200078e024d */
[----:B-1----:R-:W-:-:S02]  /*1ac0*/  @P2 IADD3 R95, PT, PT, R91, 0x38, RZ ;  /* 0x000000385b5f2810 */ /* 0x002fc40007ffe0ff */
[----:B------:R-:W-:Y:S02]  /*1ad0*/  @P0 LOP3.LUT R94, R78, 0x8, RZ, 0x3c, !PT ;  /* 0x000000084e5e0812 */ /* 0x000fe400078e3cff */
[----:B------:R-:W-:Y:S02]  /*1ae0*/  @P2 SHF.R.U32.HI R100, RZ, 0x4, R95 ;  /* 0x00000004ff642819 */ /* 0x000fe4000001165f */
[----:B---3--:R-:W-:Y:S02]  /*1af0*/  @P1 IADD3 R93, PT, PT, R92, 0x9, RZ ;  /* 0x000000095c5d1810 */ /* 0x008fe40007ffe0ff */
[----:B--2---:R-:W-:Y:S01]  /*1b00*/  @P2 SHF.L.U32 R97, R81, 0x8, RZ ;  /* 0x0000000851612819 */ /* 0x004fe200000006ff */
[----:B------:R-:W-:Y:S01]  /*1b10*/  @P2 IMAD R95, R100, 0xe00, R77 ;  /* 0x00000e00645f2824 */ /* 0x000fe200078e024d */
[----:B------:R-:W-:Y:S02]  /*1b20*/  @P0 LOP3.LUT R71, R71, 0x600, RZ, 0xc0, !PT ;  /* 0x0000060047470812 */ /* 0x000fe400078ec0ff */
[----:B------:R-:W-:-:S02]  /*1b30*/  @P1 LOP3.LUT R98, R98, 0x600, RZ, 0xc0, !PT ;  /* 0x0000060062621812 */ /* 0x000fc400078ec0ff */
[----:B------:R-:W-:Y:S02]  /*1b40*/  @P1 LOP3.LUT R93, R93, 0xf, RZ, 0xc0, !PT ;  /* 0x0000000f5d5d1812 */ /* 0x000fe400078ec0ff */
[----:B------:R-:W-:Y:S02]  /*1b50*/  @P2 LOP3.LUT R97, R97, 0x600, RZ, 0xc0, !PT ;  /* 0x0000060061612812 */ /* 0x000fe400078ec0ff */
[----:B------:R-:W-:Y:S02]  /*1b60*/  @P2 LOP3.LUT R100, R101, 0xf, RZ, 0xc0, !PT ;  /* 0x0000000f65642812 */ /* 0x000fe400078ec0ff */
[----:B------:R-:W-:Y:S02]  /*1b70*/  @P0 IADD3 R70, PT, PT, R71, R70, R94 ;  /* 0x0000004647460210 */ /* 0x000fe40007ffe05e */
[----:B------:R-:W-:Y:S02]  /*1b80*/  @P1 IADD3 R96, PT, PT, R98, R96, R93 ;  /* 0x0000006062601210 */ /* 0x000fe40007ffe05d */
[----:B------:R-:W-:Y:S01]  /*1b90*/  @P2 IADD3 R97, PT, PT, R97, R95, R100 ;  /* 0x0000005f61612210 */ /* 0x000fe20007ffe064 */
[----:B------:R-:W-:Y:S06]  /*1ba0*/  @P5 BRA `(.L_x_15) ;  /* 0x0000000000605947 */ /* 0x000fec0003800000 */
[----:B------:R-:W-:Y:S02]  /*1bb0*/  SHF.R.U32.HI R71, RZ, 0x4, R89 ;  /* 0x00000004ff477819 */ /* 0x000fe40000011659 */
[----:B------:R-:W-:Y:S02]  /*1bc0*/  MOV R93, RZ ;  /* 0x000000ff005d7202 */ /* 0x000fe40000000f00 */
[----:B------:R-:W-:Y:S02]  /*1bd0*/  LOP3.LUT P3, RZ, R71, R84, RZ, 0xfc, !PT ;  /* 0x0000005447ff7212 */ /* 0x000fe4000786fcff */
[----:B------:R-:W-:-:S04]  /*1be0*/  IADD3 R71, PT, PT, R84, R71, RZ ;  /* 0x0000004754477210 */ /* 0x000fc80007ffe0ff */
[----:B------:R-:W-:Y:S02]  /*1bf0*/  ISETP.GT.U32.OR P3, PT, R71, 0x7, !P3 ;  /* 0x000000074700780c */ /* 0x000fe40005f64470 */
[----:B------:R-:W-:Y:S02]  /*1c00*/  SHF.R.U32.HI R71, RZ, 0x4, R88 ;  /* 0x00000004ff477819 */ /* 0x000fe40000011658 */
[----:B------:R-:W-:-:S13]  /*1c10*/  ISETP.GT.U32.OR P3, PT, R91, 0xf, P3 ;  /* 0x0000000f5b00780c */ /* 0x000fda0001f64470 */
[----:B------:R-:W2:Y:S01]  /*1c20*/  @!P3 LDG.E.CONSTANT R93, desc[UR8][R64.64+0x14840] ;  /* 0x01484008405db981 */ /* 0x000ea2000c1e9900 */
[----:B------:R-:W-:Y:S01]  /*1c30*/  LOP3.LUT P3, RZ, R71, R84, RZ, 0xfc, !PT ;  /* 0x0000005447ff7212 */ /* 0x000fe2000786fcff */
[----:B------:R-:W-:Y:S01]  /*1c40*/  HFMA2 R95, -RZ, RZ, 0, 0 ;  /* 0x00000000ff5f7431 */ /* 0x000fe200000001ff */
[----:B------:R-:W-:-:S04]  /*1c50*/  IADD3 R71, PT, PT, R84, R71, RZ ;  /* 0x0000004754477210 */ /* 0x000fc80007ffe0ff */
[----:B------:R-:W-:Y:S02]  /*1c60*/  ISETP.GT.U32.OR P3, PT, R71, 0x7, !P3 ;  /* 0x000000074700780c */ /* 0x000fe40005f64470 */
[----:B------:R-:W-:Y:S02]  /*1c70*/  SHF.R.U32.HI R71, RZ, 0x4, R92 ;  /* 0x00000004ff477819 */ /* 0x000fe4000001165c */
[----:B------:R-:W-:-:S13]  /*1c80*/  ISETP.GT.U32.OR P3, PT, R91, 0xf, P3 ;  /* 0x0000000f5b00780c */ /* 0x000fda0001f64470 */
[----:B------:R-:W3:Y:S01]  /*1c90*/  @!P3 LDG.E.CONSTANT R95, desc[UR8][R66.64+0x14840] ;  /* 0x01484008425fb981 */ /* 0x000ee2000c1e9900 */
[----:B------:R-:W-:Y:S02]  /*1ca0*/  LOP3.LUT P3, RZ, R71, R84, RZ, 0xfc, !PT ;  /* 0x0000005447ff7212 */ /* 0x000fe4000786fcff */
[----:B------:R-:W-:-:S04]  /*1cb0*/  IADD3 R71, PT, PT, R84, R71, RZ ;  /* 0x0000004754477210 */ /* 0x000fc80007ffe0ff */
[----:B------:R-:W-:Y:S02]  /*1cc0*/  ISETP.GT.U32.OR P3, PT, R71, 0x7, !P3 ;  /* 0x000000074700780c */ /* 0x000fe40005f64470 */
[----:B------:R-:W-:Y:S02]  /*1cd0*/  MOV R71, RZ ;  /* 0x000000ff00477202 */ /* 0x000fe40000000f00 */
[----:B------:R-:W-:-:S13]  /*1ce0*/  ISETP.GT.U32.OR P3, PT, R91, 0xf, P3 ;  /* 0x0000000f5b00780c */ /* 0x000fda0001f64470 */
[----:B------:R-:W4:Y:S04]  /*1cf0*/  @!P3 LDG.E.CONSTANT R71, desc[UR8][R62.64+0x14840] ;  /* 0x014840083e47b981 */ /* 0x000f28000c1e9900 */
[----:B--2---:R1:W-:Y:S04]  /*1d00*/  STS [R74+0xc04], R93 ;  /* 0x000c045d4a007388 */ /* 0x0043e80000000800 */
[----:B---3--:R1:W-:Y:S04]  /*1d10*/  STS [R74+0xc08], R95 ;  /* 0x000c085f4a007388 */ /* 0x0083e80000000800 */
[----:B----4-:R1:W-:Y:S02]  /*1d20*/  STS [R74+0xc00], R71 ;  /* 0x000c00474a007388 */ /* 0x0103e40000000800 */
.L_x_15:
[----:B------:R-:W-:Y:S05]  /*1d30*/  BSYNC.RECONVERGENT B0 ;  /* 0x0000000000007941 */ /* 0x000fea0003800200 */
.L_x_14:
[----:B------:R2:W-:Y:S01]  /*1d40*/  STS.128 [R0+0x2400], R4 ;  /* 0x0024000400007388 */ /* 0x0005e20000000c00 */
[----:B-1----:R-:W-:Y:S01]  /*1d50*/  HFMA2 R93, -RZ, RZ, 0, 0 ;  /* 0x00000000ff5d7431 */ /* 0x002fe200000001ff */
[----:B------:R-:W-:Y:S02]  /*1d60*/  MOV R95, RZ ;  /* 0x000000ff005f7202 */ /* 0x000fe40000000f00 */
[----:B------:R1:W-:Y:S04]  /*1d70*/  STS.128 [R0+0x3580], R32 ;  /* 0x0035802000007388 */ /* 0x0003e80000000c00 */
[----:B------:R3:W-:Y:S04]  /*1d80*/  STS.128 [R0+0x2e80], R24 ;  /* 0x002e801800007388 */ /* 0x0007e80000000c00 */
[----:B------:R4:W-:Y:S01]  /*1d90*/  STS.128 [R0+0x3200], R28 ;  /* 0x0032001c00007388 */ /* 0x0009e20000000c00 */
[----:B--2---:R-:W-:-:S03]  /*1da0*/  @P0 IADD3 R5, PT, PT, R70, -0xfe0, RZ ;  /* 0xfffff02046050810 */ /* 0x004fc60007ffe0ff */
[----:B------:R-:W-:Y:S01]  /*1db0*/  STS.128 [R0+0x2b00], R20 ;  /* 0x002b001400007388 */ /* 0x000fe20000000c00 */
[----:B------:R-:W-:Y:S02]  /*1dc0*/  @P1 IADD3 R7, PT, PT, R96, -0xfe0, RZ ;  /* 0xfffff02060071810 */ /* 0x000fe40007ffe0ff */
[----:B-1----:R-:W-:Y:S01]  /*1dd0*/  @!P6 IADD3 R34, P3, PT, R48, 0x1000000, RZ ;  /* 0x010000003022e810 */ /* 0x002fe20007f7e0ff */
[----:B------:R-:W-:Y:S01]  /*1de0*/  STS.128 [R0+0x3900], R36 ;  /* 0x0039002400007388 */ /* 0x000fe20000000c00 */
[--C-:B---3--:R-:W-:Y:S02]  /*1df0*/  @P0 IMAD.WIDE.U32 R24, R5, 0x4, R2.reuse ;  /* 0x0000000405180825 */ /* 0x108fe400078e0002 */
[----:B------:R-:W-:Y:S01]  /*1e00*/  @!P6 IADD3.X R35, PT, PT, RZ, R49, RZ, P3, !PT ;  /* 0x00000031ff23e210 */ /* 0x000fe20001ffe4ff */
[----:B------:R1:W-:Y:S01]  /*1e10*/  STS.128 [R0+0x3c80], R8 ;  /* 0x003c800800007388 */ /* 0x0003e20000000c00 */
[----:B----4-:R-:W-:-:S03]  /*1e20*/  @P1 IMAD.WIDE.U32 R28, R7, 0x4, R2 ;  /* 0x00000004071c1825 */ /* 0x010fc600078e0002 */
[----:B------:R2:W-:Y:S04]  /*1e30*/  STS.128 [R0+0x4000], R12 ;  /* 0x0040000c00007388 */ /* 0x0005e80000000c00 */
[----:B------:R3:W-:Y:S04]  /*1e40*/  STS.128 [R0+0x4380], R40 ;  /* 0x0043802800007388 */ /* 0x0007e80000000c00 */
[----:B------:R4:W-:Y:S04]  /*1e50*/  @!P6 STS.128 [R0+0x4700], R44 ;  /* 0x0047002c0000e388 */ /* 0x0009e80000000c00 */
[----:B------:R-:W5:Y:S04]  /*1e60*/  @P0 LDG.E.CONSTANT R93, desc[UR8][R24.64] ;  /* 0x00000008185d0981 */ /* 0x000f68000c1e9900 */
[----:B------:R-:W5:Y:S04]  /*1e70*/  @P1 LDG.E.CONSTANT R95, desc[UR8][R28.64] ;  /* 0x000000081c5f1981 */ /* 0x000f68000c1e9900 */
[----:B------:R-:W5:Y:S04]  /*1e80*/  LDG.E.128.CONSTANT R4, desc[UR8][R48.64+0x10000] ;  /* 0x0100000830047981 */ /* 0x000f68000c1e9d00 */
[----:B-1----:R-:W5:Y:S04]  /*1e90*/  LDG.E.128.CONSTANT R8, desc[UR8][R48.64+0x611000] ;  /* 0x6110000830087981 */ /* 0x002f68000c1e9d00 */
[----:B--2---:R-:W5:Y:S04]  /*1ea0*/  LDG.E.128.CONSTANT R12, desc[UR8][R48.64+0x710000] ;  /* 0x71000008300c7981 */ /* 0x004f68000c1e9d00 */
[----:B------:R-:W5:Y:S04]  /*1eb0*/  LDG.E.128.CONSTANT R68, desc[UR8][R68.64+0x10000] ;  /* 0x0100000844447981 */ /* 0x000f68000c1e9d00 */
[----:B------:R-:W5:Y:S04]  /*1ec0*/  LDG.E.128.CONSTANT R20, desc[UR8][R52.64+0x10000] ;  /* 0x0100000834147981 */ /* 0x000f68000c1e9d00 */
[----:B------:R-:W5:Y:S04]  /*1ed0*/  LDG.E.128.CONSTANT R24, desc[UR8][R54.64+0x10000] ;  /* 0x0100000836187981 */ /* 0x000f68000c1e9d00 */
[----:B------:R-:W5:Y:S04]  /*1ee0*/  LDG.E.128.CONSTANT R28, desc[UR8][R56.64+0x10000] ;  /* 0x01000008381c7981 */ /* 0x000f68000c1e9d00 */
[----:B------:R-:W5:Y:S04]  /*1ef0*/  LDG.E.128.CONSTANT R36, desc[UR8][R58.64+0x10000] ;  /* 0x010000083a247981 */ /* 0x000f68000c1e9d00 */
[----:B---3--:R-:W5:Y:S04]  /*1f00*/  LDG.E.128.CONSTANT R40, desc[UR8][R60.64+0x10000] ;  /* 0x010000083c287981 */ /* 0x008f68000c1e9d00 */
[----:B----4-:R-:W5:Y:S04]  /*1f10*/  @!P6 LDG.E.128.CONSTANT R44, desc[UR8][R34.64+-0x7ea000] ;  /* 0x81600008222ce981 */ /* 0x010f68000c1e9d00 */
[----:B------:R1:W-:Y:S01]  /*1f20*/  STS.128 [R0+0x2780], R16 ;  /* 0x0027801000007388 */ /* 0x0003e20000000c00 */
[----:B------:R-:W-:Y:S03]  /*1f30*/  BSSY.RECONVERGENT B0, `(.L_x_16) ;  /* 0x000001d000007945 */ /* 0x000fe60003800200 */
[----:B------:R-:W0:Y:S01]  /*1f40*/  LDGDEPBAR ;  /* 0x00000000000079af */ /* 0x000e220000000000 */
[----:B-1----:R-:W-:Y:S01]  /*1f50*/  @P2 IADD3 R17, PT, PT, R97, -0xfe0, RZ ;  /* 0xfffff02061112810 */ /* 0x002fe20007ffe0ff */
[----:B------:R-:W-:-:S04]  /*1f60*/  HFMA2 R97, -RZ, RZ, 0, 0 ;  /* 0x00000000ff617431 */ /* 0x000fc800000001ff */
[----:B------:R-:W-:Y:S01]  /*1f70*/  @P2 IMAD.WIDE.U32 R32, R17, 0x4, R2 ;  /* 0x0000000411202825 */ /* 0x000fe200078e0002 */
[----:B------:R-:W-:Y:S01]  /*1f80*/  MOV R99, RZ ;  /* 0x000000ff00637202 */ /* 0x000fe20000000f00 */
[----:B------:R-:W5:Y:S04]  /*1f90*/  LDG.E.128.CONSTANT R16, desc[UR8][R50.64+0x10000] ;  /* 0x0100000832107981 */ /* 0x000f68000c1e9d00 */
[----:B------:R1:W5:Y:S02]  /*1fa0*/  @P2 LDG.E.CONSTANT R97, desc[UR8][R32.64] ;  /* 0x0000000820612981 */ /* 0x000364000c1e9900 */
[C---:B-1----:R-:W-:Y:S02]  /*1fb0*/  IADD3 R33, PT, PT, R91.reuse, 0x38, RZ ;  /* 0x000000385b217810 */ /* 0x042fe40007ffe0ff */
[----:B------:R-:W-:-:S02]  /*1fc0*/  LOP3.LUT R32, R91, 0xf, RZ, 0xc0, !PT ;  /* 0x0000000f5b207812 */ /* 0x000fc400078ec0ff */
[----:B------:R-:W-:Y:S01]  /*1fd0*/  SHF.R.U32.HI R94, RZ, 0x4, R33 ;  /* 0x00000004ff5e7819 */ /* 0x000fe20000011621 */
[----:B------:R-:W-:Y:S01]  /*1fe0*/  HFMA2 R33, -RZ, RZ, 0, 0 ;  /* 0x00000000ff217431 */ /* 0x000fe200000001ff */
[----:B------:R-:W-:Y:S01]  /*1ff0*/  LEA R51, R32, R32, 0x1 ;  /* 0x0000002020337211 */ /* 0x000fe200078e08ff */
[----:B------:R-:W-:Y:S06]  /*2000*/  @!P4 BRA `(.L_x_17) ;  /* 0x00000000003cc947 */ /* 0x000fec0003800000 */
[----:B------:R-:W-:-:S04]  /*2010*/  LOP3.LUT R34, R91, 0xf, RZ, 0xc0, !PT ;  /* 0x0000000f5b227812 */ /* 0x000fc800078ec0ff */
        /* <DEDUP_REMOVED lines=14> */
.L_x_17:
[----:B------:R-:W-:Y:S05]  /*2100*/  BSYNC.RECONVERGENT B0 ;  /* 0x0000000000007941 */ /* 0x000fea0003800200 */
.L_x_16:
[----:B------:R-:W-:Y:S04]  /*2110*/  BSSY.RECONVERGENT B0, `(.L_x_18) ;  /* 0x0000013000007945 */ /* 0x000fe80003800200 */
[----:B------:R-:W-:Y:S05]  /*2120*/  @!P4 BRA `(.L_x_19) ;  /* 0x000000000044c947 */ /* 0x000fea0003800000 */
[----:B-1----:R-:W-:Y:S02]  /*2130*/  LOP3.LUT R34, R91, 0xf, RZ, 0xc0, !PT ;  /* 0x0000000f5b227812 */ /* 0x002fe400078ec0ff */
[----:B------:R-:W-:-:S05]  /*2140*/  MOV R35, 0x3 ;  /* 0x0000000300237802 */ /* 0x000fca0000000f00 */
[----:B------:R-:W-:-:S05]  /*2150*/  IMAD R35, R34, R35, 0x1 ;  /* 0x0000000122237424 */ /* 0x000fca00078e0223 */
[----:B------:R-:W-:-:S04]  /*2160*/  SHF.R.U32.HI R35, RZ, 0x4, R35 ;  /* 0x00000004ff237819 */ /* 0x000fc80000011623 */
[----:B------:R-:W-:Y:S02]  /*2170*/  LOP3.LUT P3, RZ, R35, R84, RZ, 0xfc, !PT ;  /* 0x0000005423ff7212 */ /* 0x000fe4000786fcff */
[----:B------:R-:W-:-:S04]  /*2180*/  IADD3 R35, PT, PT, R84, R35, RZ ;  /* 0x0000002354237210 */ /* 0x000fc80007ffe0ff */
[----:B------:R-:W-:-:S13]  /*2190*/  ISETP.GT.U32.OR P3, PT, R35, 0x7, !P3 ;  /* 0x000000072300780c */ /* 0x000fda0005f64470 */
[----:B------:R-:W-:Y:S05]  /*21a0*/  @P3 BRA `(.L_x_19) ;  /* 0x0000000000243947 */ /* 0x000fea0003800000 */
[----:B------:R-:W-:Y:S01]  /*21b0*/  HFMA2 R35, -RZ, RZ, 0, 5.7220458984375e-06 ;  /* 0x00000060ff237431 */ /* 0x000fe200000001ff */
[----:B------:R-:W-:-:S05]  /*21c0*/  SHF.R.U32.HI R50, RZ, 0x4, R91 ;  /* 0x00000004ff327819 */ /* 0x000fca000001165b */
[----:B------:R-:W-:Y:S02]  /*21d0*/  IMAD R50, R50, 0xe00, R77 ;  /* 0x00000e0032327824 */ /* 0x000fe400078e024d */
[----:B------:R-:W-:-:S05]  /*21e0*/  IMAD R35, R34, R35, 0x20 ;  /* 0x0000002022237424 */ /* 0x000fca00078e0223 */
[----:B------:R-:W-:-:S04]  /*21f0*/  LOP3.LUT R34, R35, 0xe00, RZ, 0xc0, !PT ;  /* 0x00000e0023227812 */ /* 0x000fc800078ec0ff */
[----:B------:R-:W-:-:S04]  /*2200*/  IADD3 R34, PT, PT, R34, R50, R73 ;  /* 0x0000003222227210 */ /* 0x000fc80007ffe049 */
[----:B------:R-:W-:-:S05]  /*2210*/  IADD3 R35, PT, PT, R34, -0xfe0, RZ ;  /* 0xfffff02022237810 */ /* 0x000fca0007ffe0ff */
[----:B------:R-:W-:-:S05]  /*2220*/  IMAD.WIDE R34, R35, 0x4, R2 ;  /* 0x0000000423227825 */ /* 0x000fca00078e0202 */
[----:B------:R2:W5:Y:S02]  /*2230*/  LDG.E.CONSTANT R99, desc[UR8][R34.64] ;  /* 0x0000000822637981 */ /* 0x000564000c1e9900 */
.L_x_19:
[----:B------:R-:W-:Y:S05]  /*2240*/  BSYNC.RECONVERGENT B0 ;  /* 0x0000000000007941 */ /* 0x000fea0003800200 */
.L_x_18:
[C---:B-12---:R-:W-:Y:S01]  /*2250*/  IADD3 R34, PT, PT, R51.reuse, 0x1, RZ ;  /* 0x0000000133227810 */ /* 0x046fe20007ffe0ff */
[----:B------:R-:W-:Y:S01]  /*2260*/  BSSY.RECONVERGENT B0, `(.L_x_20) ;  /* 0x0000018000007945 */ /* 0x000fe20003800200 */
[----:B------:R-:W-:Y:S01]  /*2270*/  IMAD R94, R94, 0xe00, R77 ;  /* 0x00000e005e5e7824 */ /* 0x000fe200078e024d */
[----:B------:R-:W-:Y:S02]  /*2280*/  IADD3 R50, PT, PT, R51, 0x2, RZ ;  /* 0x0000000233327810 */ /* 0x000fe40007ffe0ff */
[----:B------:R-:W-:Y:S02]  /*2290*/  SHF.R.U32.HI R57, RZ, 0x4, R51 ;  /* 0x00000004ff397819 */ /* 0x000fe40000011633 */
[----:B------:R-:W-:Y:S02]  /*22a0*/  SHF.R.U32.HI R55, RZ, 0x4, R34 ;  /* 0x00000004ff377819 */ /* 0x000fe40000011622 */
[----:B------:R-:W-:Y:S01]  /*22b0*/  MOV R35, RZ ;  /* 0x000000ff00237202 */ /* 0x000fe20000000f00 */
[----:B------:R-:W-:Y:S06]  /*22c0*/  @!P4 BRA `(.L_x_21) ;  /* 0x000000000044c947 */ /* 0x000fec0003800000 */
[----:B------:R-:W-:Y:S01]  /*22d0*/  HFMA2 R51, -RZ, RZ, 0, 1.78813934326171875e-07 ;  /* 0x00000003ff337431 */ /* 0x000fe200000001ff */
        /* <DEDUP_REMOVED lines=16> */
.L_x_21:
[----:B------:R-:W-:Y:S05]  /*23e0*/  BSYNC.RECONVERGENT B0 ;  /* 0x0000000000007941 */ /* 0x000fea0003800200 */
.L_x_20:
[----:B------:R-:W-:Y:S04]  /*23f0*/  BSSY.RECONVERGENT B0, `(.L_x_22) ;  /* 0x000001a000007945 */ /* 0x000fe80003800200 */
[----:B------:R-:W-:Y:S05]  /*2400*/  @P5 BRA `(.L_x_23) ;  /* 0x0000000000605947 */ /* 0x000fea0003800000 */
[----:B------:R-:W-:Y:S01]  /*2410*/  SHF.R.U32.HI R89, RZ, 0x4, R89 ;  /* 0x00000004ff597819 */ /* 0x000fe20000011659 */
[----:B------:R-:W-:Y:S01]  /*2420*/  HFMA2 R53, -RZ, RZ, 0, 0 ;  /* 0x00000000ff357431 */ /* 0x000fe200000001ff */
[----:B------:R-:W-:Y:S02]  /*2430*/  SHF.R.U32.HI R51, RZ, 0x4, R88 ;  /* 0x00000004ff337819 */ /* 0x000fe40000011658 */
[----:B-1----:R-:W-:Y:S02]  /*2440*/  SHF.R.U32.HI R3, RZ, 0x4, R92 ;  /* 0x00000004ff037819 */ /* 0x002fe4000001165c */
[-C--:B------:R-:W-:Y:S02]  /*2450*/  LOP3.LUT P5, RZ, R89, R84.reuse, RZ, 0xfc, !PT ;  /* 0x0000005459ff7212 */ /* 0x080fe400078afcff */
[-C--:B------:R-:W-:Y:S02]  /*2460*/  LOP3.LUT P4, RZ, R51, R84.reuse, RZ, 0xfc, !PT ;  /* 0x0000005433ff7212 */ /* 0x080fe4000788fcff */
[----:B------:R-:W-:-:S02]  /*2470*/  LOP3.LUT P3, RZ, R3, R84, RZ, 0xfc, !PT ;  /* 0x0000005403ff7212 */ /* 0x000fc4000786fcff */
[C---:B------:R-:W-:Y:S02]  /*2480*/  IADD3 R89, PT, PT, R84.reuse, R89, RZ ;  /* 0x0000005954597210 */ /* 0x040fe40007ffe0ff */
[C---:B------:R-:W-:Y:S02]  /*2490*/  IADD3 R51, PT, PT, R84.reuse, R51, RZ ;  /* 0x0000003354337210 */ /* 0x040fe40007ffe0ff */
[----:B------:R-:W-:Y:S02]  /*24a0*/  IADD3 R3, PT, PT, R84, R3, RZ ;  /* 0x0000000354037210 */ /* 0x000fe40007ffe0ff */
[----:B------:R-:W-:Y:S02]  /*24b0*/  ISETP.GT.U32.OR P5, PT, R89, 0x7, !P5 ;  /* 0x000000075900780c */ /* 0x000fe40006fa4470 */
[----:B------:R-:W-:Y:S02]  /*24c0*/  ISETP.GT.U32.OR P4, PT, R51, 0x7, !P4 ;  /* 0x000000073300780c */ /* 0x000fe40006784470 */
[----:B------:R-:W-:-:S02]  /*24d0*/  ISETP.GT.U32.OR P3, PT, R3, 0x7, !P3 ;  /* 0x000000070300780c */ /* 0x000fc40005f64470 */
[C---:B------:R-:W-:Y:S02]  /*24e0*/  ISETP.GT.U32.OR P5, PT, R91.reuse, 0xf, P5 ;  /* 0x0000000f5b00780c */ /* 0x040fe40002fa4470 */
[C---:B------:R-:W-:Y:S02]  /*24f0*/  ISETP.GT.U32.OR P4, PT, R91.reuse, 0xf, P4 ;  /* 0x0000000f5b00780c */ /* 0x040fe40002784470 */
[----:B------:R-:W-:Y:S02]  /*2500*/  ISETP.GT.U32.OR P3, PT, R91, 0xf, P3 ;  /* 0x0000000f5b00780c */ /* 0x000fe40001f64470 */
[----:B------:R-:W-:Y:S02]  /*2510*/  MOV R51, RZ ;  /* 0x000000ff00337202 */ /* 0x000fe40000000f00 */
[----:B------:R-:W-:-:S05]  /*2520*/  MOV R3, RZ ;  /* 0x000000ff00037202 */ /* 0x000fca0000000f00 */
[----:B------:R-:W2:Y:S04]  /*2530*/  @!P5 LDG.E.CONSTANT R51, desc[UR8][R64.64+0x14880] ;  /* 0x014880084033d981 */ /* 0x000ea8000c1e9900 */
[----:B------:R-:W3:Y:S04]  /*2540*/  @!P4 LDG.E.CONSTANT R53, desc[UR8][R66.64+0x14880] ;  /* 0x014880084235c981 */ /* 0x000ee8000c1e9900 */
[----:B------:R-:W4:Y:S04]  /*2550*/  @!P3 LDG.E.CONSTANT R3, desc[UR8][R62.64+0x14880] ;  /* 0x014880083e03b981 */ /* 0x000f28000c1e9900 */
[----:B--2---:R2:W-:Y:S04]  /*2560*/  STS [R74+0x12c4], R51 ;  /* 0x0012c4334a007388 */ /* 0x0045e80000000800 */
[----:B---3--:R2:W-:Y:S04]  /*2570*/  STS [R74+0x12c8], R53 ;  /* 0x0012c8354a007388 */ /* 0x0085e80000000800 */
[----:B----4-:R2:W-:Y:S02]  /*2580*/  STS [R74+0x12c0], R3 ;  /* 0x0012c0034a007388 */ /* 0x0105e40000000800 */
.L_x_23:
[----:B------:R-:W-:Y:S05]  /*2590*/  BSYNC.RECONVERGENT B0 ;  /* 0x0000000000007941 */ /* 0x000fea0003800200 */
.L_x_22:
[----:B-12---:R-:W-:Y:S01]  /*25a0*/  SHF.R.U32.HI R3, RZ, 0x4, R50 ;  /* 0x00000004ff037819 */ /* 0x006fe20000011632 */
[----:B-----5:R1:W-:Y:S01]  /*25b0*/  STS [R74+0xd80], R33 ;  /* 0x000d80214a007388 */ /* 0x0203e20000000800 */
[-C--:B------:R-:W-:Y:S01]  /*25c0*/  LOP3.LUT P3, RZ, R57, R84.reuse, RZ, 0xfc, !PT ;  /* 0x0000005439ff7212 */ /* 0x080fe2000786fcff */
[----:B------:R-:W-:Y:S01]  /*25d0*/  HFMA2 R34, -RZ, RZ, 0, 0 ;  /* 0x00000000ff227431 */ /* 0x000fe200000001ff */
[-C--:B------:R-:W-:Y:S01]  /*25e0*/  LOP3.LUT P4, RZ, R55, R84.reuse, RZ, 0xfc, !PT ;  /* 0x0000005437ff7212 */ /* 0x080fe2000788fcff */
[----:B------:R-:W-:Y:S01]  /*25f0*/  STS [R74+0xd84], R99 ;  /* 0x000d84634a007388 */ /* 0x000fe20000000800 */
[C---:B------:R-:W-:Y:S02]  /*2600*/  IADD3 R57, PT, PT, R84.reuse, R57, RZ ;  /* 0x0000003954397210 */ /* 0x040fe40007ffe0ff */
[----:B------:R-:W-:Y:S01]  /*2610*/  IADD3 R55, PT, PT, R84, R55, RZ ;  /* 0x0000003754377210 */ /* 0x000fe20007ffe0ff */
[----:B------:R-:W-:Y:S01]  /*2620*/  STS [R74+0xd88], R35 ;  /* 0x000d88234a007388 */ /* 0x000fe20000000800 */
[----:B------:R-:W-:-:S02]  /*2630*/  LOP3.LUT P5, RZ, R3, R84, RZ, 0xfc, !PT ;  /* 0x0000005403ff7212 */ /* 0x000fc400078afcff */
[----:B------:R-:W-:Y:S01]  /*2640*/  IADD3 R84, PT, PT, R84, R3, RZ ;  /* 0x0000000354547210 */ /* 0x000fe20007ffe0ff */
[----:B------:R-:W-:Y:S01]  /*2650*/  STS [R74+0x1020], R93 ;  /* 0x0010205d4a007388 */ /* 0x000fe20000000800 */
[----:B------:R-:W2:Y:S01]  /*2660*/  LDC.64 R2, c[0x0][0x390] ;  /* 0x0000e400ff027b82 */ /* 0x000ea20000000a00 */
[----:B-1----:R-:W-:Y:S02]  /*2670*/  IADD3 R33, PT, PT, R92, 0x9, RZ ;  /* 0x000000095c217810 */ /* 0x002fe40007ffe0ff */
[----:B------:R-:W-:Y:S01]  /*2680*/  STS [R74+0x1024], R95 ;  /* 0x0010245f4a007388 */ /* 0x000fe20000000800 */
[----:B------:R-:W-:Y:S02]  /*2690*/  SHF.L.U32 R83, R83, 0x8, RZ ;  /* 0x0000000853537819 */ /* 0x000fe400000006ff */
[----:B------:R-:W-:Y:S01]  /*26a0*/  SHF.L.U32 R85, R85, 0x8, RZ ;  /* 0x0000000855557819 */ /* 0x000fe200000006ff */
[----:B------:R-:W-:Y:S01]  /*26b0*/  STS [R74+0x1028], R97 ;  /* 0x001028614a007388 */ /* 0x000fe20000000800 */
[----:B------:R-:W-:-:S02]  /*26c0*/  SHF.L.U32 R81, R81, 0x8, RZ ;  /* 0x0000000851517819 */ /* 0x000fc400000006ff */
[----:B------:R-:W-:Y:S01]  /*26d0*/  LOP3.LUT R33, R33, 0xf, RZ, 0xc0, !PT ;  /* 0x0000000f21217812 */ /* 0x000fe200078ec0ff */
[----:B------:R-:W-:Y:S01]  /*26e0*/  STS.128 [R0+0x4b80], R68 ;  /* 0x004b804400007388 */ /* 0x000fe20000000c00 */
[----:B------:R-:W-:Y:S02]  /*26f0*/  LOP3.LUT R83, R83, 0x600, RZ, 0xc0, !PT ;  /* 0x0000060053537812 */ /* 0x000fe400078ec0ff */
[C---:B------:R-:W-:Y:S01]  /*2700*/  ISETP.LT.U32.OR P3, PT, R91.reuse, 0x10, !P3 ;  /* 0x000000105b00780c */ /* 0x040fe20005f61470 */
[----:B------:R1:W-:Y:S01]  /*2710*/  STS.128 [R0+0x4f00], R16 ;  /* 0x004f001000007388 */ /* 0x0003e20000000c00 */
[C---:B------:R-:W-:Y:S02]  /*2720*/  ISETP.LT.U32.OR P4, PT, R91.reuse, 0x10, !P4 ;  /* 0x000000105b00780c */ /* 0x040fe40006781470 */
[----:B------:R-:W-:Y:S01]  /*2730*/  LOP3.LUT R78, R78, 0x8, RZ, 0x3c, !PT ;  /* 0x000000084e4e7812 */ /* 0x000fe200078e3cff */
[----:B------:R-:W-:Y:S01]  /*2740*/  STS.128 [R0+0x5280], R20 ;  /* 0x0052801400007388 */ /* 0x000fe20000000c00 */
[----:B------:R-:W-:-:S02]  /*2750*/  ISETP.LT.U32.OR P5, PT, R91, 0x10, !P5 ;  /* 0x000000105b00780c */ /* 0x000fc40006fa1470 */
[----:B------:R-:W-:Y:S01]  /*2760*/  LOP3.LUT R85, R85, 0x600, RZ, 0xc0, !PT ;  /* 0x0000060055557812 */ /* 0x000fe200078ec0ff */
[----:B------:R-:W-:Y:S01]  /*2770*/  STS.128 [R0+0x5600], R24 ;  /* 0x0056001800007388 */ /* 0x000fe20000000c00 */
[----:B------:R-:W-:Y:S02]  /*2780*/  ISETP.GT.U32.OR P3, PT, R57, 0x7, P3 ;  /* 0x000000073900780c */ /* 0x000fe40001f64470 */
[----:B------:R-:W-:Y:S01]  /*2790*/  ISETP.GT.U32.OR P4, PT, R55, 0x7, P4 ;  /* 0x000000073700780c */ /* 0x000fe20002784470 */
[----:B------:R-:W-:Y:S01]  /*27a0*/  STS.128 [R0+0x5980], R28 ;  /* 0x0059801c00007388 */ /* 0x000fe20000000c00 */
[----:B------:R-:W-:-:S03]  /*27b0*/  ISETP.GT.U32.OR P5, PT, R84, 0x7, P5 ;  /* 0x000000075400780c */ /* 0x000fc60002fa4470 */
[----:B------:R-:W-:Y:S01]  /*27c0*/  STS.128 [R0+0x5d00], R36 ;  /* 0x005d002400007388 */ /* 0x000fe20000000c00 */
[----:B-1----:R-:W-:-:S03]  /*27d0*/  IADD3 R16, PT, PT, R92, 0xa, RZ ;  /* 0x0000000a5c107810 */ /* 0x002fc60007ffe0ff */
[----:B------:R-:W-:Y:S01]  /*27e0*/  STS.128 [R0+0x6780], R40 ;  /* 0x0067802800007388 */ /* 0x000fe20000000c00 */
[----:B------:R-:W-:Y:S02]  /*27f0*/  LOP3.LUT R17, R16, 0xf, RZ, 0xc0, !PT ;  /* 0x0000000f10117812 */ /* 0x000fe400078ec0ff */
[----:B------:R-:W-:Y:S01]  /*2800*/  IADD3 R16, PT, PT, R94, -0xfd0, RZ ;  /* 0xfffff0305e107810 */ /* 0x000fe20007ffe0ff */
[----:B------:R-:W-:Y:S04]  /*2810*/  @!P6 STS.128 [R0+0x6b00], R44 ;  /* 0x006b002c0000e388 */ /* 0x000fe80000000c00 */
[----:B------:R1:W-:Y:S04]  /*2820*/  STS.128 [R0+0x4800], R4 ;  /* 0x0048000400007388 */ /* 0x0003e80000000c00 */
[----:B------:R3:W-:Y:S04]  /*2830*/  STS.128 [R0+0x6080], R8 ;  /* 0x0060800800007388 */ /* 0x0007e80000000c00 */
[----:B------:R4:W-:Y:S04]  /*2840*/  STS.128 [R0+0x6400], R12 ;  /* 0x0064000c00007388 */ /* 0x0009e80000000c00 */
[----:B------:R-:W0:Y:S01]  /*2850*/  LDGDEPBAR ;  /* 0x00000000000079af */ /* 0x000e220000000000 */
[----:B-1----:R-:W-:-:S02]  /*2860*/  LOP3.LUT R7, R81, 0x600, RZ, 0xc0, !PT ;  /* 0x0000060051077812 */ /* 0x002fc400078ec0ff */
[-C--:B------:R-:W-:Y:S01]  /*2870*/  IADD3 R6, PT, PT, R83, R16.reuse, R33 ;  /* 0x0000001053067210 */ /* 0x080fe20007ffe021 */
[----:B------:R-:W-:Y:S01]  /*2880*/  HFMA2 R33, -RZ, RZ, 0, 0 ;  /* 0x00000000ff217431 */ /* 0x000fe200000001ff */
[-C--:B------:R-:W-:Y:S02]  /*2890*/  IADD3 R4, PT, PT, R85, R16.reuse, R78 ;  /* 0x0000001055047210 */ /* 0x080fe40007ffe04e */
[----:B------:R-:W-:Y:S02]  /*28a0*/  IADD3 R7, PT, PT, R7, R16, R17 ;  /* 0x0000001007077210 */ /* 0x000fe40007ffe011 */
[----:B---3--:R-:W-:Y:S02]  /*28b0*/  MOV R9, RZ ;  /* 0x000000ff00097202 */ /* 0x008fe40000000f00 */
[----:B--2-4-:R-:W-:-:S07]  /*28c0*/  SHF.R.U32.HI R5, RZ, 0x3, R91 ;  /* 0x00000003ff057819 */ /* 0x014fce000001165b */
.L_x_26:
[----:B------:R-:W-:Y:S01]  /*28d0*/  BAR.SYNC.DEFER_BLOCKING 0x0 ;  /* 0x0000000000007b1d */ /* 0x000fe20000010000 */
[----:B------:R-:W-:Y:S02]  /*28e0*/  ISETP.GT.U32.AND P6, PT, R91, 0x1f, PT ;  /* 0x0000001f5b00780c */ /* 0x000fe40003fc4070 */
[----:B------:R-:W-:Y:S02]  /*28f0*/  IADD3 R35, PT, PT, R9, -0x1, RZ ;  /* 0xffffffff09237810 */ /* 0x000fe40007ffe0ff */
[----:B------:R-:W-:Y:S01]  /*2900*/  @!P3 LEA R92, R91, R91, 0x1 ;  /* 0x0000005b5b5cb211 */ /* 0x000fe200078e08ff */
[----:B------:R-:W-:Y:S01]  /*2910*/  BSSY.RECONVERGENT B0, `(.L_x_24) ;  /* 0x0000033000007945 */ /* 0x000fe20003800200 */
[----:B------:R-:W-:Y:S02]  /*2920*/  LOP3.LUT R35, R35, 0x3, RZ, 0xc0, !PT ;  /* 0x0000000323237812 */ /* 0x000fe400078ec0ff */
[C---:B------:R-:W-:Y:S02]  /*2930*/  @!P3 LOP3.LUT R23, R92.reuse, 0xf, RZ, 0xc0, !PT ;  /* 0x0000000f5c17b812 */ /* 0x040fe400078ec0ff */
[C---:B------:R-:W-:Y:S01]  /*2940*/  @!P4 IADD3 R25, PT, PT, R92.reuse, 0x1, RZ ;  /* 0x000000015c19c810 */ /* 0x040fe20007ffe0ff */
[----:B------:R-:W-:Y:S01]  /*2950*/  IMAD R8, R35, 0x6c0, R74 ;  /* 0x000006c023087824 */ /* 0x000fe200078e024a */
[----:B------:R-:W-:Y:S01]  /*2960*/  @!P5 IADD3 R30, PT, PT, R92, 0x2, RZ ;  /* 0x000000025c1ed810 */ /* 0x000fe20007ffe0ff */
[----:B------:R-:W-:Y:S06]  /*2970*/  @P6 BRA `(.L_x_25) ;  /* 0x0000000000b06947 */ /* 0x000fec0003800000 */
[----:B------:R-:W1:Y:S01]  /*2980*/  S2UR UR4, SR_CTAID.X ;  /* 0x00000000000479c3 */ /* 0x000e620000002500 */
[----:B------:R-:W-:Y:S02]  /*2990*/  LEA R92, R91, R91, 0x1 ;  /* 0x0000005b5b5c7211 */ /* 0x000fe400078e08ff */
[----:B------:R-:W-:Y:S02]  /*29a0*/  P2R R11, PR, RZ, 0x4 ;  /* 0x00000004ff0b7803 */ /* 0x000fe40000000000 */
[----:B------:R-:W-:Y:S02]  /*29b0*/  SHF.R.U32.HI R10, RZ, 0x4, R92 ;  /* 0x00000004ff0a7819 */ /* 0x000fe4000001165c */
[----:B------:R-:W-:Y:S02]  /*29c0*/  P2R R12, PR, RZ, 0x2 ;  /* 0x00000002ff0c7803 */ /* 0x000fe40000000000 */
[----:B------:R-:W-:Y:S02]  /*29d0*/  P2R R14, PR, RZ, 0x1 ;  /* 0x00000001ff0e7803 */ /* 0x000fe40000000000 */
[----:B------:R-:W-:Y:S01]  /*29e0*/  MOV R17, RZ ;  /* 0x000000ff00117202 */ /* 0x000fe20000000f00 */
[----:B-1----:R-:W-:-:S06]  /*29f0*/  USHF.R.U32.HI UR4, URZ, 0x5, UR4 ;  /* 0x00000005ff047899 */ /* 0x002fcc0008011604 */
[----:B------:R-:W-:-:S04]  /*2a00*/  IADD3 R13, PT, PT, R10, UR4, RZ ;  /* 0x000000040a0d7c10 */ /* 0x000fc8000fffe0ff */
[----:B------:R-:W-:-:S04]  /*2a10*/  ISETP.GT.U32.AND P6, PT, R13, 0x7, PT ;  /* 0x000000070d00780c */ /* 0x000fc80003fc4070 */
[----:B------:R-:W-:Y:S02]  /*2a20*/  ISETP.GT.U32.OR P2, PT, R91, 0xf, P6 ;  /* 0x0000000f5b00780c */ /* 0x000fe40003744470 */
[----:B------:R-:W-:Y:S02]  /*2a30*/  LOP3.LUT P6, RZ, R10, UR4, RZ, 0xfc, !PT ;  /* 0x000000040aff7c12 */ /* 0x000fe4000f8cfcff */
[----:B------:R-:W-:Y:S02]  /*2a40*/  IADD3 R10, PT, PT, R92, 0x1, RZ ;  /* 0x000000015c0a7810 */ /* 0x000fe40007ffe0ff */
[----:B------:R-:W-:Y:S02]  /*2a50*/  PLOP3.LUT P1, PT, P2, P6, PT, 0xf2, 0x2f ;  /* 0x00000000002f781c */ /* 0x000fe4000172de72 */
[----:B------:R-:W-:-:S04]  /*2a60*/  SHF.R.U32.HI R10, RZ, 0x4, R10 ;  /* 0x00000004ff0a7819 */ /* 0x000fc8000001160a */
        /* <DEDUP_REMOVED lines=10> */
[----:B------:R-:W-:-:S04]  /*2b10*/  LOP3.LUT P6, RZ, R10, UR4, RZ, 0xfc, !PT ;  /* 0x000000040aff7c12 */ /* 0x000fc8000f8cfcff */
[----:B------:R-:W-:Y:S02]  /*2b20*/  PLOP3.LUT P6, PT, P2, P6, PT, 0xf2, 0x2f ;  /* 0x00000000002f781c */ /* 0x000fe400017cde72 */
[----:B------:R-:W-:Y:S02]  /*2b30*/  ISETP.NE.AND P2, PT, R11, RZ, PT ;  /* 0x000000ff0b00720c */ /* 0x000fe40003f45270 */
[C---:B------:R-:W-:Y:S01]  /*2b40*/  @!P1 SHF.L.U32 R11, R9.reuse, 0x4, RZ ;  /* 0x00000004090b9819 */ /* 0x040fe200000006ff */
[----:B------:R-:W-:Y:S01]  /*2b50*/  HFMA2 R19, -RZ, RZ, 0, 0 ;  /* 0x00000000ff137431 */ /* 0x000fe200000001ff */
[----:B------:R-:W-:-:S03]  /*2b60*/  @!P0 SHF.L.U32 R13, R9, 0x4, RZ ;  /* 0x00000004090d8819 */ /* 0x000fc600000006ff */
[----:B------:R-:W-:-:S05]  /*2b70*/  @!P1 IMAD.WIDE.U32 R10, R11, 0x4, R62 ;  /* 0x000000040b0a9825 */ /* 0x000fca00078e003e */
[----:B------:R-:W2:Y:S01]  /*2b80*/  @!P1 LDG.E.CONSTANT R17, desc[UR8][R10.64+0x148c0] ;  /* 0x0148c0080a119981 */ /* 0x000ea2000c1e9900 */
[----:B------:R-:W-:Y:S01]  /*2b90*/  ISETP.NE.AND P1, PT, R12, RZ, PT ;  /* 0x000000ff0c00720c */ /* 0x000fe20003f25270 */
[----:B------:R-:W-:Y:S01]  /*2ba0*/  @!P0 IMAD.WIDE.U32 R12, R13, 0x4, R64 ;  /* 0x000000040d0c8825 */ /* 0x000fe200078e0040 */
[----:B------:R-:W-:Y:S02]  /*2bb0*/  @!P6 SHF.L.U32 R15, R9, 0x4, RZ ;  /* 0x00000004090fe819 */ /* 0x000fe400000006ff */
[----:B------:R-:W-:Y:S02]  /*2bc0*/  MOV R21, RZ ;  /* 0x000000ff00157202 */ /* 0x000fe40000000f00 */
[----:B------:R-:W3:Y:S01]  /*2bd0*/  @!P0 LDG.E.CONSTANT R19, desc[UR8][R12.64+0x148c0] ;  /* 0x0148c0080c138981 */ /* 0x000ee2000c1e9900 */
[----:B------:R-:W-:Y:S01]  /*2be0*/  ISETP.NE.AND P0, PT, R14, RZ, PT ;  /* 0x000000ff0e00720c */ /* 0x000fe20003f05270 */
[----:B------:R-:W-:-:S05]  /*2bf0*/  @!P6 IMAD.WIDE.U32 R14, R15, 0x4, R66 ;  /* 0x000000040f0ee825 */ /* 0x000fca00078e0042 */
[----:B------:R-:W4:Y:S04]  /*2c00*/  @!P6 LDG.E.CONSTANT R21, desc[UR8][R14.64+0x148c0] ;  /* 0x0148c0080e15e981 */ /* 0x000f28000c1e9900 */
[----:B--2---:R1:W-:Y:S04]  /*2c10*/  STS [R8+0x540], R17 ;  /* 0x0005401108007388 */ /* 0x0043e80000000800 */
[----:B---3--:R1:W-:Y:S04]  /*2c20*/  STS [R8+0x544], R19 ;  /* 0x0005441308007388 */ /* 0x0083e80000000800 */
[----:B----4-:R1:W-:Y:S02]  /*2c30*/  STS [R8+0x548], R21 ;  /* 0x0005481508007388 */ /* 0x0103e40000000800 */
.L_x_25:
[----:B------:R-:W-:Y:S05]  /*2c40*/  BSYNC.RECONVERGENT B0 ;  /* 0x0000000000007941 */ /* 0x000fea0003800200 */
.L_x_24:
[----:B------:R-:W-:Y:S01]  /*2c50*/  P2R R12, PR, RZ, 0x4 ;  /* 0x00000004ff0c7803 */ /* 0x000fe20000000000 */
[----:B------:R-:W-:Y:S01]  /*2c60*/  @!P3 IMAD R15, R32, 0x60, RZ ;  /* 0x00000060200fb824 */ /* 0x000fe200078e02ff */
[----:B------:R-:W-:Y:S01]  /*2c70*/  ISETP.GT.U32.AND P2, PT, R91, 0xf, PT ;  /* 0x0000000f5b00780c */ /* 0x000fe20003f44070 */
[----:B-1----:R-:W1:Y:S01]  /*2c80*/  @P1 LDC.64 R20, c[0x0][0x388] ;  /* 0x0000e200ff141b82 */ /* 0x002e620000000a00 */
[----:B------:R-:W-:Y:S01]  /*2c90*/  SHF.L.U32 R39, R9, 0xd, RZ ;  /* 0x0000000d09277819 */ /* 0x000fe200000006ff */
[----:B------:R-:W-:Y:S01]  /*2ca0*/  HFMA2 R51, -RZ, RZ, 0, 0 ;  /* 0x00000000ff337431 */ /* 0x000fe200000001ff */
[----:B------:R-:W-:Y:S02]  /*2cb0*/  @!P3 SHF.R.U32.HI R13, RZ, 0x4, R91 ;  /* 0x00000004ff0db819 */ /* 0x000fe4000001165b */
[----:B------:R-:W-:Y:S01]  /*2cc0*/  @!P5 LOP3.LUT R18, R90, 0x7ffffe00, RZ, 0xc0, !PT ;  /* 0x7ffffe005a12d812 */ /* 0x000fe200078ec0ff */
[----:B------:R-:W-:Y:S01]  /*2cd0*/  IMAD.WIDE R10, R39, 0x4, R48 ;  /* 0x00000004270a7825 */ /* 0x000fe200078e0230 */
[----:B------:R-:W-:-:S02]  /*2ce0*/  @!P5 SHF.R.U32.HI R19, RZ, 0x4, R91 ;  /* 0x00000004ff13d819 */ /* 0x000fc4000001165b */
[----:B------:R-:W-:Y:S02]  /*2cf0*/  @!P3 LOP3.LUT R15, R15, 0x600, RZ, 0xc0, !PT ;  /* 0x000006000f0fb812 */ /* 0x000fe400078ec0ff */
[----:B------:R-:W-:Y:S01]  /*2d00*/  @!P4 LOP3.LUT R16, R90, 0x7ffffe00, RZ, 0xc0, !PT ;  /* 0x7ffffe005a10c812 */ /* 0x000fe200078ec0ff */
[----:B------:R-:W-:Y:S01]  /*2d10*/  @!P5 IMAD R29, R19, 0xe00, R18 ;  /* 0x00000e00131dd824 */ /* 0x000fe200078e0212 */
[----:B------:R-:W-:Y:S02]  /*2d20*/  @!P2 IADD3 R68, P6, PT, R10, 0x1000000, RZ ;  /* 0x010000000a44a810 */ /* 0x000fe40007fde0ff */
[----:B------:R-:W-:Y:S02]  /*2d30*/  @!P4 SHF.R.U32.HI R17, RZ, 0x4, R91 ;  /* 0x00000004ff11c819 */ /* 0x000fe4000001165b */
[----:B------:R-:W-:Y:S01]  /*2d40*/  @!P5 LOP3.LUT R30, R30, 0xf, RZ, 0xc0, !PT ;  /* 0x0000000f1e1ed812 */ /* 0x000fe200078ec0ff */
[----:B------:R-:W-:Y:S01]  /*2d50*/  HFMA2 R73, -RZ, RZ, 0, 0 ;  /* 0x00000000ff497431 */ /* 0x000fe200000001ff */
[----:B------:R-:W-:Y:S01]  /*2d60*/  @!P2 IADD3.X R69, PT, PT, RZ, R11, RZ, P6, !PT ;  /* 0x0000000bff45a210 */ /* 0x000fe200037fe4ff */
[----:B------:R-:W-:Y:S01]  /*2d70*/  @!P4 IMAD R26, R17, 0xe00, R16 ;  /* 0x00000e00111ac824 */ /* 0x000fe200078e0210 */
[----:B------:R-:W-:Y:S01]  /*2d80*/  ISETP.NE.AND P2, PT, R12, RZ, PT ;  /* 0x000000ff0c00720c */ /* 0x000fe20003f45270 */
[----:B------:R-:W2:Y:S01]  /*2d90*/  @!P5 LDC.64 R16, c[0x0][0x388] ;  /* 0x0000e200ff10db82 */ /* 0x000ea20000000a00 */
[----:B------:R-:W-:Y:S01]  /*2da0*/  @!P3 LOP3.LUT R12, R90, 0x7ffffe00, RZ, 0xc0, !PT ;  /* 0x7ffffe005a0cb812 */ /* 0x000fe200078ec0ff */
[----:B------:R-:W-:Y:S01]  /*2db0*/  HFMA2 R81, -RZ, RZ, 0, 0 ;  /* 0x00000000ff517431 */ /* 0x000fe200000001ff */
[----:B------:R-:W-:Y:S01]  /*2dc0*/  @!P4 MOV R19, 0x60 ;  /* 0x000000600013c802 */ /* 0x000fe20000000f00 */
[----:B------:R-:W3:Y:S02]  /*2dd0*/  LDG.E.128.CONSTANT R52, desc[UR8][R10.64+0x619000] ;  /* 0x619000080a347981 */ /* 0x000ee4000c1e9d00 */
[----:B------:R-:W-:-:S02]  /*2de0*/  @!P3 IMAD R14, R13, 0xe00, R12 ;  /* 0x00000e000d0eb824 */ /* 0x000fc400078e020c */
[----:B------:R-:W4:Y:S01]  /*2df0*/  @!P3 LDC.64 R12, c[0x0][0x388] ;  /* 0x0000e200ff0cbb82 */ /* 0x000f220000000a00 */
[C---:B------:R-:W-:Y:S01]  /*2e00*/  @!P4 IMAD R27, R32.reuse, R19, 0x20 ;  /* 0x00000020201bc424 */ /* 0x040fe200078e0213 */
[----:B------:R-:W-:Y:S01]  /*2e10*/  IADD3 R41, PT, PT, R79, R39, RZ ;  /* 0x000000274f297210 */ /* 0x000fe20007ffe0ff */
[----:B------:R-:W5:Y:S01]  /*2e20*/  LDG.E.128.CONSTANT R56, desc[UR8][R10.64+0x718000] ;  /* 0x718000080a387981 */ /* 0x000f62000c1e9d00 */
[----:B------:R-:W-:Y:S02]  /*2e30*/  @!P3 IADD3 R24, PT, PT, R15, R14, R23 ;  /* 0x0000000e0f18b210 */ /* 0x000fe40007ffe017 */
[----:B------:R-:W-:Y:S02]  /*2e40*/  @!P5 MOV R23, 0x60 ;  /* 0x000000600017d802 */ /* 0x000fe40000000f00 */
[----:B------:R-:W1:Y:S01]  /*2e50*/  @!P4 LDC.64 R14, c[0x0][0x388] ;  /* 0x0000e200ff0ecb82 */ /* 0x000e620000000a00 */
[----:B------:R-:W-:Y:S02]  /*2e60*/  @!P4 LOP3.LUT R28, R27, 0xe00, RZ, 0xc0, !PT ;  /* 0x00000e001b1cc812 */ /* 0x000fe400078ec0ff */
[----:B------:R-:W-:Y:S01]  /*2e70*/  @!P5 IMAD R31, R32, R23, 0x40 ;  /* 0x00000040201fd424 */ /* 0x000fe200078e0217 */
[----:B------:R-:W-:-:S02]  /*2e80*/  @!P3 LEA R24, R9, R24, 0x4 ;  /* 0x000000180918b211 */ /* 0x000fc400078e20ff */
[----:B------:R-:W-:Y:S02]  /*2e90*/  @!P4 LOP3.LUT R27, R25, 0xf, RZ, 0xc0, !PT ;  /* 0x0000000f191bc812 */ /* 0x000fe400078ec0ff */
[----:B------:R-:W1:Y:S01]  /*2ea0*/  @P0 LDC.64 R18, c[0x0][0x388] ;  /* 0x0000e200ff120b82 */ /* 0x000e620000000a00 */
[----:B------:R-:W-:Y:S02]  /*2eb0*/  @!P5 LOP3.LUT R31, R31, 0xe00, RZ, 0xc0, !PT ;  /* 0x00000e001f1fd812 */ /* 0x000fe400078ec0ff */
[----:B------:R-:W-:Y:S02]  /*2ec0*/  @!P3 IADD3 R25, PT, PT, R24, -0xfd0, RZ ;  /* 0xfffff0301819b810 */ /* 0x000fe40007ffe0ff */
[----:B------:R-:W-:Y:S02]  /*2ed0*/  @!P4 IADD3 R24, PT, PT, R28, R26, R27 ;  /* 0x0000001a1c18c210 */ /* 0x000fe40007ffe01b */
[----:B------:R-:W-:Y:S01]  /*2ee0*/  @!P5 IADD3 R26, PT, PT, R31, R29, R30 ;  /* 0x0000001d1f1ad210 */ /* 0x000fe20007ffe01e */
[----:B------:R-:W1:Y:S01]  /*2ef0*/  @P2 LDC.64 R22, c[0x0][0x388] ;  /* 0x0000e200ff162b82 */ /* 0x000e620000000a00 */
[----:B------:R-:W-:Y:S01]  /*2f00*/  @!P4 LEA R24, R9, R24, 0x4 ;  /* 0x000000180918c211 */ /* 0x000fe200078e20ff */
[----:B----4-:R-:W-:Y:S01]  /*2f10*/  @!P3 IMAD.WIDE R12, R25, 0x4, R12 ;  /* 0x00000004190cb825 */ /* 0x010fe200078e020c */
[----:B------:R-:W-:-:S04]  /*2f20*/  @!P5 LEA R26, R9, R26, 0x4 ;  /* 0x0000001a091ad211 */ /* 0x000fc800078e20ff */
[----:B------:R-:W-:Y:S01]  /*2f30*/  @!P5 IADD3 R27, PT, PT, R26, -0xfd0, RZ ;  /* 0xfffff0301a1bd810 */ /* 0x000fe20007ffe0ff */
[----:B------:R4:W3:Y:S01]  /*2f40*/  @!P3 LDG.E.CONSTANT R51, desc[UR8][R12.64] ;  /* 0x000000080c33b981 */ /* 0x0008e2000c1e9900 */
[----:B------:R-:W-:Y:S02]  /*2f50*/  @!P4 IADD3 R25, PT, PT, R24, -0xfd0, RZ ;  /* 0xfffff0301819c810 */ /* 0x000fe40007ffe0ff */
[----:B------:R-:W-:Y:S01]  /*2f60*/  @P0 LEA R29, R9, R4, 0x4 ;  /* 0x00000004091d0211 */ /* 0x000fe200078e20ff */
[----:B--2---:R-:W-:Y:S01]  /*2f70*/  @!P5 IMAD.WIDE R16, R27, 0x4, R16 ;  /* 0x000000041b10d825 */ /* 0x004fe200078e0210 */
[----:B------:R-:W-:Y:S02]  /*2f80*/  @P2 LEA R37, R9, R7, 0x4 ;  /* 0x0000000709252211 */ /* 0x000fe400078e20ff */
[----:B------:R-:W-:Y:S01]  /*2f90*/  ISETP.GT.U32.AND P6, PT, R91, 0xf, PT ;  /* 0x0000000f5b00780c */ /* 0x000fe20003fc4070 */
[----:B-1----:R-:W-:Y:S01]  /*2fa0*/  @!P4 IMAD.WIDE R14, R25, 0x4, R14 ;  /* 0x00000004190ec825 */ /* 0x002fe200078e020e */
[-C--:B------:R-:W-:Y:S01]  /*2fb0*/  IADD3 R25, PT, PT, R87, R39.reuse, RZ ;  /* 0x0000002757197210 */ /* 0x080fe20007ffe0ff */
[----:B------:R1:W2:Y:S01]  /*2fc0*/  @!P5 LDG.E.CONSTANT R73, desc[UR8][R16.64] ;  /* 0x000000081049d981 */ /* 0x0002a2000c1e9900 */
[----:B------:R-:W-:Y:S01]  /*2fd0*/  @P1 LEA R31, R9, R6, 0x4 ;  /* 0x00000006091f1211 */ /* 0x000fe200078e20ff */
[----:B------:R-:W-:Y:S01]  /*2fe0*/  @P0 IMAD.WIDE.U32 R18, R29, 0x4, R18 ;  /* 0x000000041d120825 */ /* 0x000fe200078e0012 */
[----:B------:R-:W-:-:S02]  /*2ff0*/  IADD3 R29, PT, PT, R82, R39, RZ ;  /* 0x00000027521d7210 */ /* 0x000fc40007ffe0ff */
[----:B------:R-:W-:Y:S01]  /*3000*/  MOV R61, RZ ;  /* 0x000000ff003d7202 */ /* 0x000fe20000000f00 */
[----:B------:R-:W-:Y:S01]  /*3010*/  @P2 IMAD.WIDE.U32 R22, R37, 0x4, R22 ;  /* 0x0000000425162825 */ /* 0x000fe200078e0016 */
[-C--:B------:R-:W-:Y:S02]  /*3020*/  IADD3 R37, PT, PT, R80, R39.reuse, RZ ;  /* 0x0000002750257210 */ /* 0x080fe40007ffe0ff */
[-C--:B----4-:R-:W-:Y:S02]  /*3030*/  IADD3 R13, PT, PT, R76, R39.reuse, RZ ;  /* 0x000000274c0d7210 */ /* 0x090fe40007ffe0ff */
[-C--:B------:R-:W-:Y:S01]  /*3040*/  IADD3 R27, PT, PT, R86, R39.reuse, RZ ;  /* 0x00000027561b7210 */ /* 0x080fe20007ffe0ff */
[--C-:B------:R-:W-:Y:S01]  /*3050*/  IMAD.WIDE.U32 R36, R37, 0x4, R2.reuse ;  /* 0x0000000425247825 */ /* 0x100fe200078e0002 */
[----:B------:R-:W-:Y:S01]  /*3060*/  IADD3 R45, PT, PT, R75, R39, RZ ;  /* 0x000000274b2d7210 */ /* 0x000fe20007ffe0ff */
[----:B------:R-:W4:Y:S01]  /*3070*/  @!P4 LDG.E.CONSTANT R61, desc[UR8][R14.64] ;  /* 0x000000080e3dc981 */ /* 0x000f22000c1e9900 */
[----:B------:R-:W-:Y:S01]  /*3080*/  MOV R77, RZ ;  /* 0x000000ff004d7202 */ /* 0x000fe20000000f00 */
[----:B-1----:R-:W-:Y:S01]  /*3090*/  IMAD.WIDE.U32 R16, R25, 0x4, R2 ;  /* 0x0000000419107825 */ /* 0x002fe200078e0002 */
[----:B------:R-:W-:Y:S01]  /*30a0*/  MOV R83, RZ ;  /* 0x000000ff00537202 */ /* 0x000fe20000000f00 */
[----:B------:R-:W5:Y:S02]  /*30b0*/  LDG.E.128.CONSTANT R36, desc[UR8][R36.64+0x18000] ;  /* 0x0180000824247981 */ /* 0x000f64000c1e9d00 */
[----:B------:R-:W-:-:S02]  /*30c0*/  @P1 IMAD.WIDE.U32 R20, R31, 0x4, R20 ;  /* 0x000000041f141825 */ /* 0x000fc400078e0014 */
[----:B------:R-:W5:Y:S02]  /*30d0*/  @P0 LDG.E.CONSTANT R77, desc[UR8][R18.64] ;  /* 0x00000008124d0981 */ /* 0x000f64000c1e9900 */
[--C-:B------:R-:W-:Y:S02]  /*30e0*/  IMAD.WIDE.U32 R12, R13, 0x4, R2.reuse ;  /* 0x000000040d0c7825 */ /* 0x100fe400078e0002 */
[----:B------:R-:W5:Y:S02]  /*30f0*/  @P1 LDG.E.CONSTANT R81, desc[UR8][R20.64] ;  /* 0x0000000814511981 */ /* 0x000f64000c1e9900 */
[--C-:B------:R-:W-:Y:S02]  /*3100*/  IMAD.WIDE.U32 R24, R27, 0x4, R2.reuse ;  /* 0x000000041b187825 */ /* 0x100fe400078e0002 */
[----:B------:R-:W5:Y:S02]  /*3110*/  @P2 LDG.E.CONSTANT R83, desc[UR8][R22.64] ;  /* 0x0000000816532981 */ /* 0x000f64000c1e9900 */
[----:B------:R-:W-:-:S02]  /*3120*/  IMAD.WIDE.U32 R28, R29, 0x4, R2 ;  /* 0x000000041d1c7825 */ /* 0x000fc400078e0002 */
[----:B------:R-:W5:Y:S02]  /*3130*/  LDG.E.128.CONSTANT R12, desc[UR8][R12.64+0x18000] ;  /* 0x018000080c0c7981 */ /* 0x000f64000c1e9d00 */
[--C-:B------:R-:W-:Y:S02]  /*3140*/  IMAD.WIDE.U32 R40, R41, 0x4, R2.reuse ;  /* 0x0000000429287825 */ /* 0x100fe400078e0002 */
[----:B------:R-:W5:Y:S02]  /*3150*/  LDG.E.128.CONSTANT R16, desc[UR8][R16.64+0x18000] ;  /* 0x0180000810107981 */ /* 0x000f64000c1e9d00 */
[----:B------:R-:W-:Y:S02]  /*3160*/  IMAD.WIDE.U32 R44, R45, 0x4, R2 ;  /* 0x000000042d2c7825 */ /* 0x000fe400078e0002 */
[----:B------:R1:W5:Y:S04]  /*3170*/  LDG.E.128.CONSTANT R20, desc[UR8][R10.64+0x18000] ;  /* 0x018000080a147981 */ /* 0x000368000c1e9d00 */
[----:B------:R-:W5:Y:S04]  /*3180*/  LDG.E.128.CONSTANT R24, desc[UR8][R24.64+0x18000] ;  /* 0x0180000818187981 */ /* 0x000f68000c1e9d00 */
[----:B------:R-:W5:Y:S01]  /*3190*/  LDG.E.128.CONSTANT R28, desc[UR8][R28.64+0x18000] ;  /* 0x018000081c1c7981 */ /* 0x000f62000c1e9d00 */
[----:B-1----:R-:W-:-:S03]  /*31a0*/  LOP3.LUT R10, R9, 0x3, RZ, 0xc0, !PT ;  /* 0x00000003090a7812 */ /* 0x002fc600078ec0ff */
[----:B------:R-:W5:Y:S02]  /*31b0*/  LDG.E.128.CONSTANT R40, desc[UR8][R40.64+0x18000] ;  /* 0x0180000828287981 */ /* 0x000f64000c1e9d00 */
[----:B------:R-:W-:Y:S02]  /*31c0*/  IMAD R11, R10, 0x9, R5 ;  /* 0x000000090a0b7824 */ /* 0x000fe400078e0205 */
[----:B------:R-:W5:Y:S02]  /*31d0*/  LDG.E.128.CONSTANT R44, desc[UR8][R44.64+0x18000] ;  /* 0x018000082c2c7981 */ /* 0x000f64000c1e9d00 */
[----:B------:R-:W-:Y:S02]  /*31e0*/  IMAD R11, R11, 0x30, RZ ;  /* 0x000000300b0b7824 */ /* 0x000fe400078e02ff */
[----:B------:R-:W5:Y:S01]  /*31f0*/  @!P6 LDG.E.128.CONSTANT R68, desc[UR8][R68.64+-0x7e2000] ;  /* 0x81e000084444e981 */ /* 0x000f62000c1e9d00 */
[----:B------:R-:W-:Y:S01]  /*3200*/  IMAD R35, R35, 0x2400, R0 ;  /* 0x0000240023237824 */ /* 0x000fe200078e0200 */
[----:B------:R-:W1:Y:S01]  /*3210*/  S2UR UR5, SR_CgaCtaId ;  /* 0x00000000000579c3 */ /* 0x000e620000008800 */
[----:B------:R-:W-:-:S02]  /*3220*/  UMOV UR4, 0x400 ;  /* 0x0000040000047882 */ /* 0x000fc40000000000 */
[----:B------:R-:W-:Y:S02]  /*3230*/  UIADD3 UR6, UPT, UPT, UR4, 0x1b00, URZ ;  /* 0x00001b0004067890 */ /* 0x000fe4000fffe0ff */
[----:B-1----:R-:W-:Y:S02]  /*3240*/  ULEA UR4, UR5, UR4, 0x18 ;  /* 0x0000000405047291 */ /* 0x002fe4000f8ec0ff */
[----:B------:R-:W-:-:S04]  /*3250*/  ULEA UR6, UR5, UR6, 0x18 ;  /* 0x0000000605067291 */ /* 0x000fc8000f8ec0ff */
[----:B------:R-:W-:Y:S01]  /*3260*/  LEA R11, R11, UR4, 0x2 ;  /* 0x000000040b0b7c11 */ /* 0x000fe2000f8e10ff */
[----:B---3--:R-:W-:Y:S04]  /*3270*/  STS [R8], R51 ;  /* 0x0000003308007388 */ /* 0x008fe80000000800 */
[----:B--2---:R-:W-:Y:S04]  /*3280*/  STS [R8+0x8], R73 ;  /* 0x0000084908007388 */ /* 0x004fe80000000800 */
[----:B----4-:R-:W-:Y:S04]  /*3290*/  STS [R8+0x4], R61 ;  /* 0x0000043d08007388 */ /* 0x010fe80000000800 */
[----:B-----5:R-:W-:Y:S04]  /*32a0*/  STS [R8+0x2a0], R77 ;  /* 0x0002a04d08007388 */ /* 0x020fe80000000800 */
[----:B------:R-:W-:Y:S04]  /*32b0*/  STS [R8+0x2a4], R81 ;  /* 0x0002a45108007388 */ /* 0x000fe80000000800 */
[----:B------:R1:W-:Y:S04]  /*32c0*/  STS [R8+0x2a8], R83 ;  /* 0x0002a85308007388 */ /* 0x0003e80000000800 */
[----:B------:R-:W-:Y:S04]  /*32d0*/  STS.128 [R35+0x380], R12 ;  /* 0x0003800c23007388 */ /* 0x000fe80000000c00 */
[----:B------:R-:W-:Y:S04]  /*32e0*/  STS.128 [R35+0x700], R16 ;  /* 0x0007001023007388 */ /* 0x000fe80000000c00 */
[----:B------:R-:W-:Y:S04]  /*32f0*/  STS.128 [R35+0x1180], R36 ;  /* 0x0011802423007388 */ /* 0x000fe80000000c00 */
[----:B------:R-:W-:Y:S04]  /*3300*/  STS.128 [R35+0xa80], R24 ;  /* 0x000a801823007388 */ /* 0x000fe80000000c00 */
[----:B------:R-:W-:Y:S04]  /*3310*/  STS.128 [R35+0xe00], R28 ;  /* 0x000e001c23007388 */ /* 0x000fe80000000c00 */
[----:B------:R-:W-:Y:S04]  /*3320*/  STS.128 [R35+0x1500], R40 ;  /* 0x0015002823007388 */ /* 0x000fe80000000c00 */
[----:B------:R-:W-:Y:S04]  /*3330*/  STS.128 [R35+0x1f80], R44 ;  /* 0x001f802c23007388 */ /* 0x000fe80000000c00 */
[----:B------:R-:W-:Y:S04]  /*3340*/  STS.128 [R35], R20 ;  /* 0x0000001423007388 */ /* 0x000fe80000000c00 */
[----:B------:R-:W-:Y:S04]  /*3350*/  STS.128 [R35+0x1880], R52 ;  /* 0x0018803423007388 */ /* 0x000fe80000000c00 */
[----:B------:R-:W-:Y:S04]  /*3360*/  STS.128 [R35+0x1c00], R56 ;  /* 0x001c003823007388 */ /* 0x000fe80000000c00 */
[----:B------:R-:W-:Y:S04]  /*3370*/  @!P6 STS.128 [R35+0x2300], R68 ;  /* 0x002300442300e388 */ /* 0x000fe80000000c00 */
[----:B------:R-:W0:Y:S01]  /*3380*/  LDGDEPBAR ;  /* 0x00000000000079af */ /* 0x000e220000000000 */
[----:B-1----:R-:W-:-:S04]  /*3390*/  SHF.L.U32 R8, R91, 0x3, RZ ;  /* 0x000000035b087819 */ /* 0x002fc800000006ff */
[----:B------:R-:W-:Y:S01]  /*33a0*/  LOP3.LUT R8, R8, 0x38, RZ, 0xc0, !PT ;  /* 0x0000003808087812 */ /* 0x000fe200078ec0ff */
[----:B------:R-:W-:-:S04]  /*33b0*/  DEPBAR.LE SB0, 0x3 ;  /* 0x000080c00000791a */ /* 0x000fc80000000000 */
[----:B------:R-:W-:Y:S01]  /*33c0*/  BAR.SYNC.DEFER_BLOCKING 0x0 ;  /* 0x0000000000007b1d */ /* 0x000fe20000010000 */
[----:B------:R-:W-:-:S05]  /*33d0*/  IMAD R10, R10, 0x2400, R8 ;  /* 0x000024000a0a7824 */ /* 0x000fca00078e0208 */
[----:B------:R-:W-:Y:S04]  /*33e0*/  LDS.64 R24, [R10+UR6] ;  /* 0x000000060a187984 */ /* 0x000fe80008000a00 */
[----:B------:R-:W1:Y:S04]  /*33f0*/  LDS.128 R20, [R11] ;  /* 0x000000000b147984 */ /* 0x000e680000000c00 */
[----:B------:R-:W2:Y:S04]  /*3400*/  LDS.64 R26, [R10+UR6+0x40] ;  /* 0x000040060a1a7984 */ /* 0x000ea80008000a00 */
[----:B------:R-:W3:Y:S04]  /*3410*/  LDS.64 R28, [R10+UR6+0x80] ;  /* 0x000080060a1c7984 */ /* 0x000ee80008000a00 */
[----:B------:R-:W4:Y:S04]  /*3420*/  LDS.64 R30, [R10+UR6+0xc0] ;  /* 0x0000c0060a1e7984 */ /* 0x000f280008000a00 */
[----:B------:R-:W-:Y:S04]  /*3430*/  LDS.64 R36, [R10+UR6+0x100] ;  /* 0x000100060a247984 */ /* 0x000fe80008000a00 */
[----:B------:R-:W5:Y:S04]  /*3440*/  LDS.128 R16, [R11+0x10] ;  /* 0x000010000b107984 */ /* 0x000f680000000c00 */
[----:B------:R-:W5:Y:S04]  /*3450*/  LDS.64 R38, [R10+UR6+0x140] ;  /* 0x000140060a267984 */ /* 0x000f680008000a00 */
[----:B------:R-:W5:Y:S04]  /*3460*/  LDS.64 R40, [R10+UR6+0x180] ;  /* 0x000180060a287984 */ /* 0x000f680008000a00 */
[----:B------:R-:W5:Y:S04]  /*3470*/  LDS.64 R42, [R10+UR6+0x1c0] ;  /* 0x0001c0060a2a7984 */ /* 0x000f680008000a00 */
[----:B------:R-:W-:Y:S04]  /*3480*/  LDS.64 R44, [R10+UR6+0x200] ;  /* 0x000200060a2c7984 */ /* 0x000fe80008000a00 */
[----:B------:R-:W5:Y:S04]  /*3490*/  LDS.128 R12, [R11+0x20] ;  /* 0x000020000b0c7984 */ /* 0x000f680000000c00 */
[----:B------:R-:W5:Y:S01]  /*34a0*/  LDS.64 R46, [R10+UR6+0x240] ;  /* 0x000240060a2e7984 */ /* 0x000f620008000a00 */
[C---:B-1----:R-:W-:Y:S01]  /*34b0*/  FFMA R33, R20.reuse, R24, R33 ;  /* 0x0000001814217223 */ /* 0x042fe20000000021 */
[----:B------:R-:W-:-:S02]  /*34c0*/  FFMA R20, R20, R25, R34 ;  /* 0x0000001914147223 */ /* 0x000fc40000000022 */
[----:B------:R-:W1:Y:S01]  /*34d0*/  LDS.64 R50, [R10+UR6+0x280] ;  /* 0x000280060a327984 */ /* 0x000e620008000a00 */
[----:B--2---:R-:W-:Y:S01]  /*34e0*/  FFMA R33, R26, R21, R33 ;  /* 0x000000151a217223 */ /* 0x004fe20000000021 */
[----:B------:R-:W-:Y:S02]  /*34f0*/  FFMA R21, R21, R27, R20 ;  /* 0x0000001b15157223 */ /* 0x000fe40000000014 */
[----:B------:R-:W2:Y:S01]  /*3500*/  LDS.64 R34, [R10+UR6+0x2c0] ;  /* 0x0002c0060a227984 */ /* 0x000ea20008000a00 */
[----:B---3--:R-:W-:Y:S01]  /*3510*/  FFMA R33, R28, R22, R33 ;  /* 0x000000161c217223 */ /* 0x008fe20000000021 */
[----:B------:R-:W-:Y:S02]  /*3520*/  FFMA R22, R22, R29, R21 ;  /* 0x0000001d16167223 */ /* 0x000fe40000000015 */
[----:B------:R-:W-:Y:S04]  /*3530*/  LDS.64 R52, [R10+UR6+0x300] ;  /* 0x000300060a347984 */ /* 0x000fe80008000a00 */
[----:B------:R-:W3:Y:S01]  /*3540*/  LDS.128 R24, [R11+0x30] ;  /* 0x000030000b187984 */ /* 0x000ee20000000c00 */
[----:B----4-:R-:W-:Y:S01]  /*3550*/  FFMA R33, R30, R23, R33 ;  /* 0x000000171e217223 */ /* 0x010fe20000000021 */
[----:B------:R-:W-:-:S02]  /*3560*/  FFMA R22, R23, R31, R22 ;  /* 0x0000001f17167223 */ /* 0x000fc40000000016 */
[----:B------:R-:W4:Y:S01]  /*3570*/  LDS.64 R28, [R10+UR6+0x340] ;  /* 0x000340060a1c7984 */ /* 0x000f220008000a00 */
[C---:B-----5:R-:W-:Y:S01]  /*3580*/  FFMA R33, R16.reuse, R36, R33 ;  /* 0x0000002410217223 */ /* 0x060fe20000000021 */
[----:B------:R-:W-:Y:S02]  /*3590*/  FFMA R22, R16, R37, R22 ;  /* 0x0000002510167223 */ /* 0x000fe40000000016 */
[----:B------:R-:W5:Y:S01]  /*35a0*/  LDS.64 R30, [R10+UR6+0x380] ;  /* 0x000380060a1e7984 */ /* 0x000f620008000a00 */
[----:B------:R-:W-:Y:S01]  /*35b0*/  FFMA R33, R38, R17, R33 ;  /* 0x0000001126217223 */ /* 0x000fe20000000021 */
[----:B------:R-:W-:Y:S02]  /*35c0*/  FFMA R17, R17, R39, R22 ;  /* 0x0000002711117223 */ /* 0x000fe40000000016 */
[----:B------:R-:W5:Y:S01]  /*35d0*/  LDS.64 R36, [R10+UR6+0x3c0] ;  /* 0x0003c0060a247984 */ /* 0x000f620008000a00 */
[----:B------:R-:W-:Y:S01]  /*35e0*/  FFMA R33, R40, R18, R33 ;  /* 0x0000001228217223 */ /* 0x000fe20000000021 */
[----:B------:R-:W-:-:S02]  /*35f0*/  FFMA R18, R18, R41, R17 ;  /* 0x0000002912127223 */ /* 0x000fc40000000011 */
[----:B------:R-:W-:Y:S04]  /*3600*/  LDS.64 R38, [R10+UR6+0x400] ;  /* 0x000400060a267984 */ /* 0x000fe80008000a00 */
[----:B------:R-:W5:Y:S01]  /*3610*/  LDS.128 R20, [R11+0x40] ;  /* 0x000040000b147984 */ /* 0x000f620000000c00 */
[----:B------:R-:W-:Y:S01]  /*3620*/  FFMA R33, R42, R19, R33 ;  /* 0x000000132a217223 */ /* 0x000fe20000000021 */
[----:B------:R-:W-:Y:S02]  /*3630*/  FFMA R18, R19, R43, R18 ;  /* 0x0000002b13127223 */ /* 0x000fe40000000012 */
[----:B------:R-:W5:Y:S01]  /*3640*/  LDS.64 R40, [R10+UR6+0x440] ;  /* 0x000440060a287984 */ /* 0x000f620008000a00 */
[C---:B------:R-:W-:Y:S01]  /*3650*/  FFMA R33, R12.reuse, R44, R33 ;  /* 0x0000002c0c217223 */ /* 0x040fe20000000021 */
[----:B------:R-:W-:-:S02]  /*3660*/  FFMA R18, R12, R45, R18 ;  /* 0x0000002d0c127223 */ /* 0x000fc40000000012 */
[----:B------:R-:W5:Y:S01]  /*3670*/  LDS.64 R42, [R10+UR6+0x480] ;  /* 0x000480060a2a7984 */ /* 0x000f620008000a00 */
[----:B------:R-:W-:Y:S01]  /*3680*/  FFMA R33, R46, R13, R33 ;  /* 0x0000000d2e217223 */ /* 0x000fe20000000021 */
[----:B------:R-:W-:Y:S02]  /*3690*/  FFMA R13, R13, R47, R18 ;  /* 0x0000002f0d0d7223 */ /* 0x000fe40000000012 */
[----:B------:R-:W5:Y:S01]  /*36a0*/  LDS.64 R44, [R10+UR6+0x4c0] ;  /* 0x0004c0060a2c7984 */ /* 0x000f620008000a00 */
[----:B-1----:R-:W-:Y:S01]  /*36b0*/  FFMA R33, R50, R14, R33 ;  /* 0x0000000e32217223 */ /* 0x002fe20000000021 */
[----:B------:R-:W-:Y:S02]  /*36c0*/  FFMA R14, R14, R51, R13 ;  /* 0x000000330e0e7223 */ /* 0x000fe4000000000d */
[----:B------:R-:W-:Y:S04]  /*36d0*/  LDS.64 R46, [R10+UR6+0x500] ;  /* 0x000500060a2e7984 */ /* 0x000fe80008000a00 */
[----:B------:R-:W1:Y:S01]  /*36e0*/  LDS.128 R16, [R11+0x50] ;  /* 0x000050000b107984 */ /* 0x000e620000000c00 */
[----:B--2---:R-:W-:Y:S01]  /*36f0*/  FFMA R33, R34, R15, R33 ;  /* 0x0000000f22217223 */ /* 0x004fe20000000021 */
[----:B------:R-:W-:-:S02]  /*3700*/  FFMA R14, R15, R35, R14 ;  /* 0x000000230f0e7223 */ /* 0x000fc4000000000e */
[----:B------:R-:W2:Y:S01]  /*3710*/  LDS.64 R50, [R10+UR6+0x540] ;  /* 0x000540060a327984 */ /* 0x000ea20008000a00 */
[C---:B---3--:R-:W-:Y:S01]  /*3720*/  FFMA R33, R24.reuse, R52, R33 ;  /* 0x0000003418217223 */ /* 0x048fe20000000021 */
[----:B------:R-:W-:Y:S02]  /*3730*/  FFMA R14, R24, R53, R14 ;  /* 0x00000035180e7223 */ /* 0x000fe4000000000e */
[----:B------:R-:W3:Y:S01]  /*3740*/  LDS.64 R34, [R10+UR6+0x580] ;  /* 0x000580060a227984 */ /* 0x000ee20008000a00 */
[----:B----4-:R-:W-:Y:S01]  /*3750*/  FFMA R33, R28, R25, R33 ;  /* 0x000000191c217223 */ /* 0x010fe20000000021 */
[----:B------:R-:W-:Y:S02]  /*3760*/  FFMA R25, R25, R29, R14 ;  /* 0x0000001d19197223 */ /* 0x000fe4000000000e */
[----:B------:R-:W4:Y:S01]  /*3770*/  LDS.64 R52, [R10+UR6+0x5c0] ;  /* 0x0005c0060a347984 */ /* 0x000f220008000a00 */
[----:B-----5:R-:W-:Y:S01]  /*3780*/  FFMA R33, R30, R26, R33 ;  /* 0x0000001a1e217223 */ /* 0x020fe20000000021 */
        /* <DEDUP_REMOVED lines=12> */
[----:B------:R-:W-:Y:S01]  /*3850*/  FFMA R33, R42, R22, R33 ;  /* 0x000000162a217223 */ /* 0x000fe20000000021 */
[----:B------:R-:W-:Y:S02]  /*3860*/  FFMA R22, R22, R43, R21 ;  /* 0x0000002b16167223 */ /* 0x000fe40000000015 */
[----:B------:R-:W-:Y:S04]  /*3870*/  LDS.64 R40, [R10+UR6+0x700] ;  /* 0x000700060a287984 */ /* 0x000fe80008000a00 */
[----:B------:R-:W5:Y:S01]  /*3880*/  LDS.128 R24, [R11+0x70] ;  /* 0x000070000b187984 */ /* 0x000f620000000c00 */
[----:B------:R-:W-:Y:S01]  /*3890*/  FFMA R33, R44, R23, R33 ;  /* 0x000000172c217223 */ /* 0x000fe20000000021 */
[----:B------:R-:W-:-:S02]  /*38a0*/  FFMA R22, R23, R45, R22 ;  /* 0x0000002d17167223 */ /* 0x000fc40000000016 */
[----:B------:R-:W5:Y:S01]  /*38b0*/  LDS.64 R42, [R10+UR6+0x740] ;  /* 0x000740060a2a7984 */ /* 0x000f620008000a00 */
[C---:B-1----:R-:W-:Y:S01]  /*38c0*/  FFMA R33, R16.reuse, R46, R33 ;  /* 0x0000002e10217223 */ /* 0x042fe20000000021 */
[----:B------:R-:W-:Y:S02]  /*38d0*/  FFMA R22, R16, R47, R22 ;  /* 0x0000002f10167223 */ /* 0x000fe40000000016 */
[----:B------:R-:W1:Y:S01]  /*38e0*/  LDS.64 R44, [R10+UR6+0x780] ;  /* 0x000780060a2c7984 */ /* 0x000e620008000a00 */
[----:B--2---:R-:W-:Y:S01]  /*38f0*/  FFMA R33, R50, R17, R33 ;  /* 0x0000001132217223 */ /* 0x004fe20000000021 */
[----:B------:R-:W-:Y:S02]  /*3900*/  FFMA R17, R17, R51, R22 ;  /* 0x0000003311117223 */ /* 0x000fe40000000016 */
[----:B------:R-:W2:Y:S01]  /*3910*/  LDS.64 R46, [R10+UR6+0x7c0] ;  /* 0x0007c0060a2e7984 */ /* 0x000ea20008000a00 */
[----:B---3--:R-:W-:Y:S01]  /*3920*/  FFMA R33, R34, R18, R33 ;  /* 0x0000001222217223 */ /* 0x008fe20000000021 */
[----:B------:R-:W-:-:S02]  /*3930*/  FFMA R18, R18, R35, R17 ;  /* 0x0000002312127223 */ /* 0x000fc40000000011 */
[----:B------:R-:W-:Y:S04]  /*3940*/  LDS.64 R50, [R10+UR6+0x800] ;  /* 0x000800060a327984 */ /* 0x000fe80008000a00 */
[----:B------:R-:W3:Y:S01]  /*3950*/  LDS.128 R20, [R11+0x80] ;  /* 0x000080000b147984 */ /* 0x000ee20000000c00 */
[----:B----4-:R-:W-:Y:S01]  /*3960*/  FFMA R33, R52, R19, R33 ;  /* 0x0000001334217223 */ /* 0x010fe20000000021 */
[----:B------:R-:W-:Y:S02]  /*3970*/  FFMA R18, R19, R53, R18 ;  /* 0x0000003513127223 */ /* 0x000fe40000000012 */
[----:B------:R-:W4:Y:S01]  /*3980*/  LDS.64 R34, [R10+UR6+0x840] ;  /* 0x000840060a227984 */ /* 0x000f220008000a00 */
[C---:B-----5:R-:W-:Y:S01]  /*3990*/  FFMA R33, R12.reuse, R28, R33 ;  /* 0x0000001c0c217223 */ /* 0x060fe20000000021 */
        /* <DEDUP_REMOVED lines=12> */
[C---:B------:R-:W-:Y:S01]  /*3a60*/  FFMA R33, R24.reuse, R40, R33 ;  /* 0x0000002818217223 */ /* 0x040fe20000000021 */
[----:B------:R-:W-:Y:S02]  /*3a70*/  FFMA R14, R24, R41, R14 ;  /* 0x00000029180e7223 */ /* 0x000fe4000000000e */
[----:B------:R-:W5:Y:S01]  /*3a80*/  LDS.64 R38, [R10+UR6+0x980] ;  /* 0x000980060a267984 */ /* 0x000f620008000a00 */
[----:B------:R-:W-:Y:S01]  /*3a90*/  FFMA R33, R42, R25, R33 ;  /* 0x000000192a217223 */ /* 0x000fe20000000021 */
[----:B------:R-:W-:Y:S02]  /*3aa0*/  FFMA R25, R25, R43, R14 ;  /* 0x0000002b19197223 */ /* 0x000fe4000000000e */
[----:B------:R-:W5:Y:S01]  /*3ab0*/  LDS.64 R40, [R10+UR6+0x9c0] ;  /* 0x0009c0060a287984 */ /* 0x000f620008000a00 */
[----:B-1----:R-:W-:Y:S01]  /*3ac0*/  FFMA R33, R44, R26, R33 ;  /* 0x0000001a2c217223 */ /* 0x002fe20000000021 */
[----:B------:R-:W-:-:S02]  /*3ad0*/  FFMA R26, R26, R45, R25 ;  /* 0x0000002d1a1a7223 */ /* 0x000fc40000000019 */
[----:B------:R-:W-:Y:S04]  /*3ae0*/  LDS.64 R42, [R10+UR6+0xa00] ;  /* 0x000a00060a2a7984 */ /* 0x000fe80008000a00 */
[----:B------:R-:W1:Y:S01]  /*3af0*/  LDS.128 R12, [R11+0xa0] ;  /* 0x0000a0000b0c7984 */ /* 0x000e620000000c00 */
[----:B--2---:R-:W-:Y:S01]  /*3b00*/  FFMA R33, R46, R27, R33 ;  /* 0x0000001b2e217223 */ /* 0x004fe20000000021 */
[----:B------:R-:W-:Y:S02]  /*3b10*/  FFMA R26, R27, R47, R26 ;  /* 0x0000002f1b1a7223 */ /* 0x000fe4000000001a */
[----:B------:R-:W2:Y:S01]  /*3b20*/  LDS.64 R44, [R10+UR6+0xa40] ;  /* 0x000a40060a2c7984 */ /* 0x000ea20008000a00 */
[C---:B---3--:R-:W-:Y:S01]  /*3b30*/  FFMA R33, R20.reuse, R50, R33 ;  /* 0x0000003214217223 */ /* 0x048fe20000000021 */
[----:B------:R-:W-:-:S02]  /*3b40*/  FFMA R26, R20, R51, R26 ;  /* 0x00000033141a7223 */ /* 0x000fc4000000001a */
[----:B------:R-:W3:Y:S01]  /*3b50*/  LDS.64 R46, [R10+UR6+0xa80] ;  /* 0x000a80060a2e7984 */ /* 0x000ee20008000a00 */
[----:B----4-:R-:W-:Y:S01]  /*3b60*/  FFMA R33, R34, R21, R33 ;  /* 0x0000001522217223 */ /* 0x010fe20000000021 */
[----:B------:R-:W-:Y:S02]  /*3b70*/  FFMA R21, R21, R35, R26 ;  /* 0x0000002315157223 */ /* 0x000fe4000000001a */
[----:B------:R-:W4:Y:S01]  /*3b80*/  LDS.64 R50, [R10+UR6+0xac0] ;  /* 0x000ac0060a327984 */ /* 0x000f220008000a00 */
[----:B-----5:R-:W-:Y:S01]  /*3b90*/  FFMA R33, R52, R22, R33 ;  /* 0x0000001634217223 */ /* 0x020fe20000000021 */
        /* <DEDUP_REMOVED lines=325> */
[----:B------:R-:W-:-:S03]  /*4ff0*/  FFMA R18, R18, R29, R47 ;  /* 0x0000001d12127223 */ /* 0x000fc6000000002f */
[----:B------:R-:W-:Y:S01]  /*5000*/  FFMA R33, R30, R19, R33 ;  /* 0x000000131e217223 */ /* 0x000fe20000000021 */
[----:B------:R-:W-:-:S03]  /*5010*/  FFMA R18, R19, R31, R18 ;  /* 0x0000001f13127223 */ /* 0x000fc60000000012 */
[C---:B------:R-:W-:Y:S01]  /*5020*/  FFMA R33, R12.reuse, R50, R33 ;  /* 0x000000320c217223 */ /* 0x040fe20000000021 */
[----:B------:R-:W-:-:S03]  /*5030*/  FFMA R18, R12, R51, R18 ;  /* 0x000000330c127223 */ /* 0x000fc60000000012 */
[----:B------:R-:W-:Y:S01]  /*5040*/  FFMA R33, R52, R13, R33 ;  /* 0x0000000d34217223 */ /* 0x000fe20000000021 */
[----:B------:R-:W-:Y:S01]  /*5050*/  FFMA R53, R13, R53, R18 ;  /* 0x000000350d357223 */ /* 0x000fe20000000012 */
[----:B------:R-:W-:Y:S02]  /*5060*/  IADD3 R9, PT, PT, R9, 0x1, RZ ;  /* 0x0000000109097810 */ /* 0x000fe40007ffe0ff */
[----:B------:R-:W-:Y:S01]  /*5070*/  FFMA R33, R36, R14, R33 ;  /* 0x0000000e24217223 */ /* 0x000fe20000000021 */
[----:B------:R-:W-:Y:S01]  /*5080*/  FFMA R14, R14, R37, R53 ;  /* 0x000000250e0e7223 */ /* 0x000fe20000000035 */
[----:B------:R-:W-:Y:S02]  /*5090*/  ISETP.NE.AND P6, PT, R9, 0x1d, PT ;  /* 0x0000001d0900780c */ /* 0x000fe40003fc5270 */
[----:B------:R-:W-:Y:S01]  /*50a0*/  FFMA R33, R38, R15, R33 ;  /* 0x0000000f26217223 */ /* 0x000fe20000000021 */
[----:B------:R-:W-:-:S03]  /*50b0*/  FFMA R14, R15, R39, R14 ;  /* 0x000000270f0e7223 */ /* 0x000fc6000000000e */
[C---:B-1----:R-:W-:Y:S01]  /*50c0*/  FFMA R33, R24.reuse, R20, R33 ;  /* 0x0000001418217223 */ /* 0x042fe20000000021 */
[----:B------:R-:W-:-:S03]  /*50d0*/  FFMA R14, R24, R21, R14 ;  /* 0x00000015180e7223 */ /* 0x000fc6000000000e */
[----:B--2---:R-:W-:Y:S01]  /*50e0*/  FFMA R33, R40, R25, R33 ;  /* 0x0000001928217223 */ /* 0x004fe20000000021 */
[----:B------:R-:W-:-:S03]  /*50f0*/  FFMA R41, R25, R41, R14 ;  /* 0x0000002919297223 */ /* 0x000fc6000000000e */
[----:B---3--:R-:W-:Y:S01]  /*5100*/  FFMA R33, R22, R26, R33 ;  /* 0x0000001a16217223 */ /* 0x008fe20000000021 */
[----:B------:R-:W-:-:S03]  /*5110*/  FFMA R26, R26, R23, R41 ;  /* 0x000000171a1a7223 */ /* 0x000fc60000000029 */
[----:B----4-:R-:W-:Y:S01]  /*5120*/  FFMA R33, R34, R27, R33 ;  /* 0x0000001b22217223 */ /* 0x010fe20000000021 */
[----:B------:R-:W-:Y:S01]  /*5130*/  FFMA R34, R27, R35, R26 ;  /* 0x000000231b227223 */ /* 0x000fe2000000001a */
[----:B------:R-:W-:Y:S06]  /*5140*/  @P6 BRA `(.L_x_26) ;  /* 0xffffffd400e06947 */ /* 0x000fec000383ffff */
[----:B------:R-:W-:-:S04]  /*5150*/  DEPBAR.LE SB0, 0x2 ;  /* 0x000080800000791a */ /* 0x000fc80000000000 */
[----:B------:R-:W-:Y:S01]  /*5160*/  BAR.SYNC.DEFER_BLOCKING 0x0 ;  /* 0x0000000000007b1d */ /* 0x000fe20000010000 */
[----:B------:R-:W-:Y:S01]  /*5170*/  MOV R0, UR4 ;  /* 0x0000000400007c02 */ /* 0x000fe20008000f00 */
[----:B------:R-:W-:Y:S01]  /*5180*/  IMAD R90, R5, 0xe00, R90 ;  /* 0x00000e00055a7824 */ /* 0x000fe200078e025a */
[----:B------:R-:W-:-:S03]  /*5190*/  SHF.L.U32 R91, R91, 0x1, RZ ;  /* 0x000000015b5b7819 */ /* 0x000fc600000006ff */
[----:B------:R-:W-:Y:S01]  /*51a0*/  IMAD R0, R5, 0xc0, R0 ;  /* 0x000000c005007824 */ /* 0x000fe200078e0200 */
[----:B------:R-:W-:-:S04]  /*51b0*/  LOP3.LUT R91, R91, 0xe, RZ, 0xc0, !PT ;  /* 0x0000000e5b5b7812 */ /* 0x000fc800078ec0ff */
[----:B------:R-:W-:Y:S01]  /*51c0*/  IADD3 R91, PT, PT, R91, R90, RZ ;  /* 0x0000005a5b5b7210 */ /* 0x000fe20007ffe0ff */
[----:B------:R-:W-:Y:S04]  /*51d0*/  LDS.64 R2, [R8+UR6+0x2400] ;  /* 0x0024000608027984 */ /* 0x000fe80008000a00 */
[----:B------:R-:W1:Y:S04]  /*51e0*/  LDS.128 R20, [R0+0x6c0] ;  /* 0x0006c00000147984 */ /* 0x000e680000000c00 */
        /* <DEDUP_REMOVED lines=9> */
[----:B------:R-:W5:Y:S01]  /*5280*/  LDS.128 R12, [R0+0x6e0] ;  /* 0x0006e000000c7984 */ /* 0x000f620000000c00 */
        /* <DEDUP_REMOVED lines=8> */
[----:B------:R-:W3:Y:S01]  /*5310*/  LDS.64 R2, [R8+UR6+0x26c0] ;  /* 0x0026c00608027984 */ /* 0x000ee20008000a00 */
[----:B----4-:R-:W-:Y:S01]  /*5320*/  FFMA R33, R28, R23, R33 ;  /* 0x000000171c217223 */ /* 0x010fe20000000021 */
[----:B------:R-:W-:-:S02]  /*5330*/  FFMA R22, R23, R29, R22 ;  /* 0x0000001d17167223 */ /* 0x000fc40000000016 */
[----:B------:R-:W-:Y:S04]  /*5340*/  LDS.64 R6, [R8+UR6+0x2700] ;  /* 0x0027000608067984 */ /* 0x000fe80008000a00 */
[----:B------:R-:W4:Y:S01]  /*5350*/  LDS.128 R16, [R0+0x6f0] ;  /* 0x0006f00000107984 */ /* 0x000f220000000c00 */
[C---:B-----5:R-:W-:Y:S01]  /*5360*/  FFMA R33, R24.reuse, R30, R33 ;  /* 0x0000001e18217223 */ /* 0x060fe20000000021 */
[----:B------:R-:W-:Y:S02]  /*5370*/  FFMA R22, R24, R31, R22 ;  /* 0x0000001f18167223 */ /* 0x000fe40000000016 */
[----:B------:R-:W5:Y:S01]  /*5380*/  LDS.64 R10, [R8+UR6+0x2740] ;  /* 0x00274006080a7984 */ /* 0x000f620008000a00 */
[----:B------:R-:W-:Y:S01]  /*5390*/  FFMA R33, R36, R25, R33 ;  /* 0x0000001924217223 */ /* 0x000fe20000000021 */
        /* <DEDUP_REMOVED lines=9> */
[C---:B------:R-:W-:Y:S01]  /*5430*/  FFMA R33, R12.reuse, R42, R33 ;  /* 0x0000002a0c217223 */ /* 0x040fe20000000021 */
[----:B------:R-:W-:-:S02]  /*5440*/  FFMA R26, R12, R43, R26 ;  /* 0x0000002b0c1a7223 */ /* 0x000fc4000000001a */
[----:B------:R-:W5:Y:S01]  /*5450*/  LDS.64 R36, [R8+UR6+0x2840] ;  /* 0x0028400608247984 */ /* 0x000f620008000a00 */
[----:B-1----:R-:W-:Y:S01]  /*5460*/  FFMA R33, R44, R13, R33 ;  /* 0x0000000d2c217223 */ /* 0x002fe20000000021 */
        /* <DEDUP_REMOVED lines=9> */
[C---:B----4-:R-:W-:Y:S01]  /*5500*/  FFMA R33, R16.reuse, R6, R33 ;  /* 0x0000000610217223 */ /* 0x050fe20000000021 */
[----:B------:R-:W-:Y:S02]  /*5510*/  FFMA R14, R16, R7, R14 ;  /* 0x00000007100e7223 */ /* 0x000fe4000000000e */
[----:B------:R-:W4:Y:S01]  /*5520*/  LDS.64 R44, [R8+UR6+0x2940] ;  /* 0x00294006082c7984 */ /* 0x000f220008000a00 */
[----:B-----5:R-:W-:Y:S01]  /*5530*/  FFMA R33, R10, R17, R33 ;  /* 0x000000110a217223 */ /* 0x020fe20000000021 */
        /* <DEDUP_REMOVED lines=17> */
[----:B------:R-:W1:Y:S01]  /*5650*/  LDS.64 R34, [R8+UR6+0x2ac0] ;  /* 0x002ac00608227984 */ /* 0x000e620008000a00 */
[----:B--2---:R-:W-:Y:S01]  /*5660*/  FFMA R33, R40, R23, R33 ;  /* 0x0000001728217223 */ /* 0x004fe20000000021 */
[----:B------:R-:W-:-:S02]  /*5670*/  FFMA R22, R23, R41, R22 ;  /* 0x0000002917167223 */ /* 0x000fc40000000016 */
[----:B------:R-:W-:Y:S04]  /*5680*/  LDS.64 R36, [R8+UR6+0x2b00] ;  /* 0x002b000608247984 */ /* 0x000fe80008000a00 */
[----:B------:R-:W2:Y:S01]  /*5690*/  LDS.128 R16, [R0+0x730] ;  /* 0x0007300000107984 */ /* 0x000ea20000000c00 */
[C---:B---3--:R-:W-:Y:S01]  /*56a0*/  FFMA R33, R24.reuse, R42, R33 ;  /* 0x0000002a18217223 */ /* 0x048fe20000000021 */
[----:B------:R-:W-:Y:S02]  /*56b0*/  FFMA R22, R24, R43, R22 ;  /* 0x0000002b18167223 */ /* 0x000fe40000000016 */
[----:B------:R-:W3:Y:S01]  /*56c0*/  LDS.64 R38, [R8+UR6+0x2b40] ;  /* 0x002b400608267984 */ /* 0x000ee20008000a00 */
[----:B----4-:R-:W-:Y:S01]  /*56d0*/  FFMA R33, R44, R25, R33 ;  /* 0x000000192c217223 */ /* 0x010fe20000000021 */
[----:B------:R-:W-:-:S02]  /*56e0*/  FFMA R25, R25, R45, R22 ;  /* 0x0000002d19197223 */ /* 0x000fc40000000016 */
[----:B------:R-:W4:Y:S01]  /*56f0*/  LDS.64 R40, [R8+UR6+0x2b80] ;  /* 0x002b800608287984 */ /* 0x000f220008000a00 */
[----:B-----5:R-:W-:Y:S01]  /*5700*/  FFMA R33, R2, R26, R33 ;  /* 0x0000001a02217223 */ /* 0x020fe20000000021 */
        /* <DEDUP_REMOVED lines=19> */
[C---:B--2---:R-:W-:Y:S01]  /*5840*/  FFMA R33, R16.reuse, R36, R33 ;  /* 0x0000002410217223 */ /* 0x044fe20000000021 */
[----:B------:R-:W-:Y:S02]  /*5850*/  FFMA R14, R16, R37, R14 ;  /* 0x00000025100e7223 */ /* 0x000fe4000000000e */
[----:B------:R-:W2:Y:S01]  /*5860*/  LDS.64 R30, [R8+UR6+0x2d40] ;  /* 0x002d4006081e7984 */ /* 0x000ea20008000a00 */
[----:B---3--:R-:W-:Y:S01]  /*5870*/  FFMA R33, R38, R17, R33 ;  /* 0x0000001126217223 */ /* 0x008fe20000000021 */
        /* <DEDUP_REMOVED lines=22> */
[C---:B-1----:R-:W-:Y:S01]  /*59e0*/  FFMA R33, R24.reuse, R28, R33 ;  /* 0x0000001c18217223 */ /* 0x042fe20000000021 */
[----:B------:R-:W-:Y:S02]  /*59f0*/  FFMA R22, R24, R29, R22 ;  /* 0x0000001d18167223 */ /* 0x000fe40000000016 */
[----:B------:R-:W1:Y:S01]  /*5a00*/  LDS.64 R6, [R8+UR6+0x2f40] ;  /* 0x002f400608067984 */ /* 0x000e620008000a00 */
[----:B--2---:R-:W-:Y:S01]  /*5a10*/  FFMA R33, R30, R25, R33 ;  /* 0x000000191e217223 */ /* 0x004fe20000000021 */
[----:B------:R-:W-:-:S02]  /*5a20*/  FFMA R31, R25, R31, R22 ;  /* 0x0000001f191f7223 */ /* 0x000fc40000000016 */
[----:B------:R-:W2:Y:S01]  /*5a30*/  LDS.64 R10, [R8+UR6+0x2f80] ;  /* 0x002f8006080a7984 */ /* 0x000ea20008000a00 */
[----:B---3--:R-:W-:Y:S01]  /*5a40*/  FFMA R33, R34, R26, R33 ;  /* 0x0000001a22217223 */ /* 0x008fe20000000021 */
[----:B------:R-:W-:Y:S02]  /*5a50*/  FFMA R26, R26, R35, R31 ;  /* 0x000000231a1a7223 */ /* 0x000fe4000000001f */
[----:B------:R-:W3:Y:S01]  /*5a60*/  LDS.64 R28, [R8+UR6+0x2fc0] ;  /* 0x002fc006081c7984 */ /* 0x000ee20008000a00 */
[----:B----4-:R-:W-:Y:S01]  /*5a70*/  FFMA R33, R36, R27, R33 ;  /* 0x0000001b24217223 */ /* 0x010fe20000000021 */
[----:B------:R-:W-:Y:S02]  /*5a80*/  FFMA R26, R27, R37, R26 ;  /* 0x000000251b1a7223 */ /* 0x000fe4000000001a */
[----:B------:R-:W-:Y:S04]  /*5a90*/  LDS.64 R46, [R8+UR6+0x3000] ;  /* 0x00300006082e7984 */ /* 0x000fe80008000a00 */
[----:B------:R-:W4:Y:S01]  /*5aa0*/  LDS.128 R20, [R0+0x780] ;  /* 0x0007800000147984 */ /* 0x000f220000000c00 */
        /* <DEDUP_REMOVED lines=13> */
[C---:B------:R-:W-:Y:S01]  /*5b80*/  FFMA R33, R16.reuse, R2, R33 ;  /* 0x0000000210217223 */ /* 0x040fe20000000021 */
[----:B------:R-:W-:Y:S02]  /*5b90*/  FFMA R14, R16, R3, R14 ;  /* 0x00000003100e7223 */ /* 0x000fe4000000000e */
[----:B------:R-:W5:Y:S01]  /*5ba0*/  LDS.64 R40, [R8+UR6+0x3140] ;  /* 0x0031400608287984 */ /* 0x000f620008000a00 */
[----:B-1----:R-:W-:Y:S01]  /*5bb0*/  FFMA R33, R6, R17, R33 ;  /* 0x0000001106217223 */ /* 0x002fe20000000021 */
        /* <DEDUP_REMOVED lines=9> */
[C---:B----4-:R-:W-:Y:S01]  /*5c50*/  FFMA R33, R20.reuse, R46, R33 ;  /* 0x0000002e14217223 */ /* 0x050fe20000000021 */
[----:B------:R-:W-:-:S02]  /*5c60*/  FFMA R18, R20, R47, R18 ;  /* 0x0000002f14127223 */ /* 0x000fc40000000012 */
[----:B------:R-:W4:Y:S01]  /*5c70*/  LDS.64 R6, [R8+UR6+0x3240] ;  /* 0x0032400608067984 */ /* 0x000f220008000a00 */
[----:B-----5:R-:W-:Y:S01]  /*5c80*/  FFMA R33, R30, R21, R33 ;  /* 0x000000151e217223 */ /* 0x020fe20000000021 */
        /* <DEDUP_REMOVED lines=12> */
[----:B------:R-:W-:Y:S01]  /*5d50*/  FFMA R33, R40, R25, R33 ;  /* 0x0000001928217223 */ /* 0x000fe20000000021 */
[----:B------:R-:W-:-:S02]  /*5d60*/  FFMA R25, R25, R41, R22 ;  /* 0x0000002919197223 */ /* 0x000fc40000000016 */
[----:B------:R-:W5:Y:S01]  /*5d70*/  LDS.64 R36, [R8+UR6+0x3380] ;  /* 0x0033800608247984 */ /* 0x000f620008000a00 */
[----:B-1----:R-:W-:Y:S01]  /*5d80*/  FFMA R33, R42, R26, R33 ;  /* 0x0000001a2a217223 */ /* 0x002fe20000000021 */
[----:B------:R-:W-:Y:S02]  /*5d90*/  FFMA R26, R26, R43, R25 ;  /* 0x0000002b1a1a7223 */ /* 0x000fe40000000019 */
[----:B------:R-:W1:Y:S01]  /*5da0*/  LDS.64 R38, [R8+UR6+0x33c0] ;  /* 0x0033c00608267984 */ /* 0x000e620008000a00 */
[----:B--2---:R-:W-:Y:S01]  /*5db0*/  FFMA R33, R2, R27, R33 ;  /* 0x0000001b02217223 */ /* 0x004fe20000000021 */
[----:B------:R-:W-:Y:S02]  /*5dc0*/  FFMA R26, R27, R3, R26 ;  /* 0x000000031b1a7223 */ /* 0x000fe4000000001a */
[----:B------:R-:W-:Y:S04]  /*5dd0*/  LDS.64 R40, [R8+UR6+0x3400] ;  /* 0x0034000608287984 */ /* 0x000fe80008000a00 */
[----:B------:R-:W2:Y:S01]  /*5de0*/  LDS.128 R20, [R0+0x7c0] ;  /* 0x0007c00000147984 */ /* 0x000ea20000000c00 */
        /* <DEDUP_REMOVED lines=26> */
[C---:B--2---:R-:W-:Y:S01]  /*5f90*/  FFMA R33, R20.reuse, R40, R33 ;  /* 0x0000002814217223 */ /* 0x044fe20000000021 */
[----:B------:R-:W-:-:S02]  /*5fa0*/  FFMA R18, R20, R41, R18 ;  /* 0x0000002914127223 */ /* 0x000fc40000000012 */
[----:B------:R-:W2:Y:S01]  /*5fb0*/  LDS.64 R36, [R8+UR6+0x3640] ;  /* 0x0036400608247984 */ /* 0x000ea20008000a00 */
[----:B---3--:R-:W-:Y:S01]  /*5fc0*/  FFMA R33, R42, R21, R33 ;  /* 0x000000152a217223 */ /* 0x008fe20000000021 */
        /* <DEDUP_REMOVED lines=189> */
[----:B------:R-:W-:Y:S01]  /*6ba0*/  LDS.64 R2, [R8+UR6+0x4500] ;  /* 0x0045000608027984 */ /* 0x000fe20008000a00 */
[C---:B------:R-:W-:Y:S01]  /*6bb0*/  FFMA R33, R16.reuse, R10, R33 ;  /* 0x0000000a10217223 */ /* 0x040fe20000000021 */
[----:B------:R-:W-:Y:S02]  /*6bc0*/  FFMA R14, R16, R11, R14 ;  /* 0x0000000b100e7223 */ /* 0x000fe4000000000e */
[----:B------:R-:W5:Y:S01]  /*6bd0*/  LDS.128 R24, [R0+0x8d0] ;  /* 0x0008d00000187984 */ /* 0x000f620000000c00 */
[----:B------:R-:W-:Y:S01]  /*6be0*/  FFMA R33, R28, R17, R33 ;  /* 0x000000111c217223 */ /* 0x000fe20000000021 */
[----:B------:R-:W-:Y:S02]  /*6bf0*/  FFMA R17, R17, R29, R14 ;  /* 0x0000001d11117223 */ /* 0x000fe4000000000e */
[----:B------:R-:W5:Y:S01]  /*6c00*/  LDS.64 R6, [R8+UR6+0x4540] ;  /* 0x0045400608067984 */ /* 0x000f620008000a00 */
[----:B-1----:R-:W-:Y:S01]  /*6c10*/  FFMA R33, R44, R18, R33 ;  /* 0x000000122c217223 */ /* 0x002fe20000000021 */
[----:B------:R-:W-:-:S02]  /*6c20*/  FFMA R18, R18, R45, R17 ;  /* 0x0000002d12127223 */ /* 0x000fc40000000011 */
[----:B------:R-:W1:Y:S01]  /*6c30*/  LDS.64 R10, [R8+UR6+0x4580] ;  /* 0x00458006080a7984 */ /* 0x000e620008000a00 */
[----:B--2---:R-:W-:Y:S01]  /*6c40*/  FFMA R33, R30, R19, R33 ;  /* 0x000000131e217223 */ /* 0x004fe20000000021 */
[----:B------:R-:W-:Y:S02]  /*6c50*/  FFMA R18, R19, R31, R18 ;  /* 0x0000001f13127223 */ /* 0x000fe40000000012 */
[----:B------:R-:W2:Y:S04]  /*6c60*/  LDS.64 R28, [R8+UR6+0x45c0] ;  /* 0x0045c006081c7984 */ /* 0x000ea80008000a00 */
[----:B------:R-:W-:Y:S01]  /*6c70*/  LDS.64 R42, [R8+UR6+0x4600] ;  /* 0x00460006082a7984 */ /* 0x000fe20008000a00 */
[C---:B---3--:R-:W-:Y:S01]  /*6c80*/  FFMA R33, R20.reuse, R34, R33 ;  /* 0x0000002214217223 */ /* 0x048fe20000000021 */
[----:B------:R-:W-:-:S02]  /*6c90*/  FFMA R18, R20, R35, R18 ;  /* 0x0000002314127223 */ /* 0x000fc40000000012 */
[----:B------:R-:W3:Y:S01]  /*6ca0*/  LDS.128 R12, [R0+0x8e0] ;  /* 0x0008e000000c7984 */ /* 0x000ee20000000c00 */
        /* <DEDUP_REMOVED lines=8> */
[----:B------:R-:W5:Y:S04]  /*6d30*/  LDS.64 R36, [R8+UR6+0x46c0] ;  /* 0x0046c00608247984 */ /* 0x000f680008000a00 */
        /* <DEDUP_REMOVED lines=11> */
[----:B------:R-:W-:-:S04]  /*6df0*/  DEPBAR.LE SB0, 0x1 ;  /* 0x000080400000791a */ /* 0x000fc80000000000 */
[----:B------:R-:W-:Y:S01]  /*6e00*/  BAR.SYNC.DEFER_BLOCKING 0x0 ;  /* 0x0000000000007b1d */ /* 0x000fe20000010000 */
[----:B--2---:R-:W-:Y:S01]  /*6e10*/  FFMA R33, R28, R27, R33 ;  /* 0x0000001b1c217223 */ /* 0x004fe20000000021 */
[----:B------:R-:W-:-:S03]  /*6e20*/  FFMA R26, R27, R29, R26 ;  /* 0x0000001d1b1a7223 */ /* 0x000fc6000000001a */
[C---:B---3--:R-:W-:Y:S01]  /*6e30*/  FFMA R33, R12.reuse, R42, R33 ;  /* 0x0000002a0c217223 */ /* 0x048fe20000000021 */
[----:B------:R-:W-:-:S03]  /*6e40*/  FFMA R26, R12, R43, R26 ;  /* 0x0000002b0c1a7223 */ /* 0x000fc6000000001a */
[----:B----4-:R-:W-:Y:S01]  /*6e50*/  FFMA R33, R30, R13, R33 ;  /* 0x0000000d1e217223 */ /* 0x010fe20000000021 */
[----:B------:R-:W-:-:S03]  /*6e60*/  FFMA R31, R13, R31, R26 ;  /* 0x0000001f0d1f7223 */ /* 0x000fc6000000001a */
[----:B-----5:R-:W-:Y:S01]  /*6e70*/  FFMA R33, R34, R14, R33 ;  /* 0x0000000e22217223 */ /* 0x020fe20000000021 */
[----:B------:R-:W-:-:S03]  /*6e80*/  FFMA R14, R14, R35, R31 ;  /* 0x000000230e0e7223 */ /* 0x000fc6000000001f */
[----:B------:R-:W-:Y:S01]  /*6e90*/  FFMA R33, R36, R15, R33 ;  /* 0x0000000f24217223 */ /* 0x000fe20000000021 */
[----:B------:R-:W-:-:S03]  /*6ea0*/  FFMA R14, R15, R37, R14 ;  /* 0x000000250f0e7223 */ /* 0x000fc6000000000e */
[C---:B------:R-:W-:Y:S01]  /*6eb0*/  FFMA R33, R16.reuse, R38, R33 ;  /* 0x0000002610217223 */ /* 0x040fe20000000021 */
[----:B------:R-:W-:Y:S01]  /*6ec0*/  LDS.64 R2, [R8+UR6+0x4800] ;  /* 0x0048000608027984 */ /* 0x000fe20008000a00 */
[----:B------:R-:W-:Y:S02]  /*6ed0*/  FFMA R14, R16, R39, R14 ;  /* 0x00000027100e7223 */ /* 0x000fe4000000000e */
[----:B------:R-:W-:Y:S01]  /*6ee0*/  FFMA R33, R40, R17, R33 ;  /* 0x0000001128217223 */ /* 0x000fe20000000021 */
[----:B------:R-:W2:Y:S01]  /*6ef0*/  LDS.128 R20, [R0+0xd80] ;  /* 0x000d800000147984 */ /* 0x000ea20000000c00 */
[----:B------:R-:W-:Y:S02]  /*6f00*/  FFMA R41, R17, R41, R14 ;  /* 0x0000002911297223 */ /* 0x000fe4000000000e */
[----:B------:R-:W-:Y:S01]  /*6f10*/  FFMA R33, R44, R18, R33 ;  /* 0x000000122c217223 */ /* 0x000fe20000000021 */
[----:B------:R-:W3:Y:S01]  /*6f20*/  LDS.64 R6, [R8+UR6+0x4840] ;  /* 0x0048400608067984 */ /* 0x000ee20008000a00 */
[----:B------:R-:W-:-:S02]  /*6f30*/  FFMA R18, R18, R45, R41 ;  /* 0x0000002d12127223 */ /* 0x000fc40000000029 */
[----:B-1----:R-:W-:Y:S01]  /*6f40*/  FFMA R33, R46, R19, R33 ;  /* 0x000000132e217223 */ /* 0x002fe20000000021 */
[----:B------:R-:W1:Y:S01]  /*6f50*/  LDS.64 R10, [R8+UR6+0x4880] ;  /* 0x00488006080a7984 */ /* 0x000e620008000a00 */
[----:B------:R-:W-:-:S03]  /*6f60*/  FFMA R18, R19, R47, R18 ;  /* 0x0000002f13127223 */ /* 0x000fc60000000012 */
        /* <DEDUP_REMOVED lines=8> */
[C---:B--2---:R-:W-:Y:S01]  /*6ff0*/  FFMA R33, R20.reuse, R2, R33 ;  /* 0x0000000214217223 */ /* 0x044fe20000000021 */
[----:B------:R-:W-:-:S02]  /*7000*/  FFMA R18, R20, R3, R18 ;  /* 0x0000000314127223 */ /* 0x000fc40000000012 */
[----:B------:R-:W2:Y:S01]  /*7010*/  LDS.64 R40, [R8+UR6+0x4a40] ;  /* 0x004a400608287984 */ /* 0x000ea20008000a00 */
[----:B---3--:R-:W-:Y:S01]  /*7020*/  FFMA R33, R6, R21, R33 ;  /* 0x0000001506217223 */ /* 0x008fe20000000021 */
[----:B------:R-:W-:Y:S02]  /*7030*/  FFMA R21, R21, R7, R18 ;  /* 0x0000000715157223 */ /* 0x000fe40000000012 */
[----:B------:R-:W3:Y:S01]  /*7040*/  LDS.64 R44, [R8+UR6+0x4a80] ;  /* 0x004a8006082c7984 */ /* 0x000ee20008000a00 */
[----:B-1----:R-:W-:Y:S01]  /*7050*/  FFMA R33, R10, R22, R33 ;  /* 0x000000160a217223 */ /* 0x002fe20000000021 */
[----:B------:R-:W-:Y:S02]  /*7060*/  FFMA R22, R22, R11, R21 ;  /* 0x0000000b16167223 */ /* 0x000fe40000000015 */
[----:B------:R-:W1:Y:S01]  /*7070*/  LDS.64 R2, [R8+UR6+0x4ac0] ;  /* 0x004ac00608027984 */ /* 0x000e620008000a00 */
        /* <DEDUP_REMOVED lines=20> */
[----:B--2---:R-:W-:Y:S01]  /*71c0*/  FFMA R33, R40, R13, R33 ;  /* 0x0000000d28217223 */ /* 0x004fe20000000021 */
[----:B------:R-:W-:Y:S02]  /*71d0*/  FFMA R13, R13, R41, R26 ;  /* 0x000000290d0d7223 */ /* 0x000fe4000000001a */
[----:B------:R-:W2:Y:S01]  /*71e0*/  LDS.64 R36, [R8+UR6+0x4c80] ;  /* 0x004c800608247984 */ /* 0x000ea20008000a00 */
[----:B---3--:R-:W-:Y:S01]  /*71f0*/  FFMA R33, R44, R14, R33 ;  /* 0x0000000e2c217223 */ /* 0x008fe20000000021 */
[----:B------:R-:W-:Y:S02]  /*7200*/  FFMA R14, R14, R45, R13 ;  /* 0x0000002d0e0e7223 */ /* 0x000fe4000000000d */
[----:B------:R-:W3:Y:S01]  /*7210*/  LDS.64 R38, [R8+UR6+0x4cc0] ;  /* 0x004cc00608267984 */ /* 0x000ee20008000a00 */
[----:B-1----:R-:W-:Y:S01]  /*7220*/  FFMA R33, R2, R15, R33 ;  /* 0x0000000f02217223 */ /* 0x002fe20000000021 */
[----:B------:R-:W-:-:S02]  /*7230*/  FFMA R14, R15, R3, R14 ;  /* 0x000000030f0e7223 */ /* 0x000fc4000000000e */
[----:B------:R-:W-:Y:S04]  /*7240*/  LDS.64 R40, [R8+UR6+0x4d00] ;  /* 0x004d000608287984 */ /* 0x000fe80008000a00 */
[----:B------:R-:W1:Y:S01]  /*7250*/  LDS.128 R24, [R0+0xdd0] ;  /* 0x000dd00000187984 */ /* 0x000e620000000c00 */
        /* <DEDUP_REMOVED lines=19> */
[----:B--2---:R-:W-:Y:S01]  /*7390*/  FFMA R33, R36, R22, R33 ;  /* 0x0000001624217223 */ /* 0x004fe20000000021 */
[----:B------:R-:W-:Y:S02]  /*73a0*/  FFMA R22, R22, R37, R21 ;  /* 0x0000002516167223 */ /* 0x000fe40000000015 */
[----:B------:R-:W2:Y:S01]  /*73b0*/  LDS.64 R30, [R8+UR6+0x4ec0] ;  /* 0x004ec006081e7984 */ /* 0x000ea20008000a00 */
[----:B---3--:R-:W-:Y:S01]  /*73c0*/  FFMA R33, R38, R23, R33 ;  /* 0x0000001726217223 */ /* 0x008fe20000000021 */
[----:B------:R-:W-:-:S02]  /*73d0*/  FFMA R22, R23, R39, R22 ;  /* 0x0000002717167223 */ /* 0x000fc40000000016 */
[----:B------:R-:W-:Y:S04]  /*73e0*/  LDS.64 R34, [R8+UR6+0x4f00] ;  /* 0x004f000608227984 */ /* 0x000fe80008000a00 */
[----:B------:R-:W3:Y:S01]  /*73f0*/  LDS.128 R16, [R0+0xdf0] ;  /* 0x000df00000107984 */ /* 0x000ee20000000c00 */
[C---:B-1----:R-:W-:Y:S01]  /*7400*/  FFMA R33, R24.reuse, R40, R33 ;  /* 0x0000002818217223 */ /* 0x042fe20000000021 */
[----:B------:R-:W-:Y:S02]  /*7410*/  FFMA R22, R24, R41, R22 ;  /* 0x0000002918167223 */ /* 0x000fe40000000016 */
[----:B------:R-:W1:Y:S01]  /*7420*/  LDS.64 R36, [R8+UR6+0x4f40] ;  /* 0x004f400608247984 */ /* 0x000e620008000a00 */
        /* <DEDUP_REMOVED lines=19> */
[----:B--2---:R-:W-:Y:S01]  /*7560*/  FFMA R33, R30, R15, R33 ;  /* 0x0000000f1e217223 */ /* 0x004fe20000000021 */
[----:B------:R-:W-:-:S02]  /*7570*/  FFMA R14, R15, R31, R14 ;  /* 0x0000001f0f0e7223 */ /* 0x000fc4000000000e */
[----:B------:R-:W-:Y:S04]  /*7580*/  LDS.64 R28, [R8+UR6+0x5100] ;  /* 0x00510006081c7984 */ /* 0x000fe80008000a00 */
[----:B------:R-:W2:Y:S01]  /*7590*/  LDS.128 R24, [R0+0xe10] ;  /* 0x000e100000187984 */ /* 0x000ea20000000c00 */
[C---:B---3--:R-:W-:Y:S01]  /*75a0*/  FFMA R33, R16.reuse, R34, R33 ;  /* 0x0000002210217223 */ /* 0x048fe20000000021 */
[----:B------:R-:W-:Y:S02]  /*75b0*/  FFMA R14, R16, R35, R14 ;  /* 0x00000023100e7223 */ /* 0x000fe4000000000e */
[----:B------:R-:W3:Y:S01]  /*75c0*/  LDS.64 R42, [R8+UR6+0x5140] ;  /* 0x00514006082a7984 */ /* 0x000ee20008000a00 */
[----:B-1----:R-:W-:Y:S01]  /*75d0*/  FFMA R33, R36, R17, R33 ;  /* 0x0000001124217223 */ /* 0x002fe20000000021 */
[----:B------:R-:W-:-:S02]  /*75e0*/  FFMA R17, R17, R37, R14 ;  /* 0x0000002511117223 */ /* 0x000fc4000000000e */
[----:B------:R-:W1:Y:S01]  /*75f0*/  LDS.64 R30, [R8+UR6+0x5180] ;  /* 0x00518006081e7984 */ /* 0x000e620008000a00 */
        /* <DEDUP_REMOVED lines=20> */
[C---:B--2---:R-:W-:Y:S01]  /*7740*/  FFMA R33, R24.reuse, R28, R33 ;  /* 0x0000001c18217223 */ /* 0x044fe20000000021 */
[----:B------:R-:W-:Y:S02]  /*7750*/  FFMA R22, R24, R29, R22 ;  /* 0x0000001d18167223 */ /* 0x000fe40000000016 */
[----:B------:R-:W2:Y:S01]  /*7760*/  LDS.64 R6, [R8+UR6+0x5340] ;  /* 0x0053400608067984 */ /* 0x000ea20008000a00 */
[----:B---3--:R-:W-:Y:S01]  /*7770*/  FFMA R33, R42, R25, R33 ;  /* 0x000000192a217223 */ /* 0x008fe20000000021 */
[----:B------:R-:W-:-:S02]  /*7780*/  FFMA R43, R25, R43, R22 ;  /* 0x0000002b192b7223 */ /* 0x000fc40000000016 */
[----:B------:R-:W3:Y:S01]  /*7790*/  LDS.64 R10, [R8+UR6+0x5380] ;  /* 0x00538006080a7984 */ /* 0x000ee20008000a00 */
[----:B-1----:R-:W-:Y:S01]  /*77a0*/  FFMA R33, R30, R26, R33 ;  /* 0x0000001a1e217223 */ /* 0x002fe20000000021 */
[----:B------:R-:W-:Y:S02]  /*77b0*/  FFMA R26, R26, R31, R43 ;  /* 0x0000001f1a1a7223 */ /* 0x000fe4000000002b */
[----:B------:R-:W1:Y:S01]  /*77c0*/  LDS.64 R28, [R8+UR6+0x53c0] ;  /* 0x0053c006081c7984 */ /* 0x000e620008000a00 */
        /* <DEDUP_REMOVED lines=20> */
[----:B--2---:R-:W-:Y:S01]  /*7910*/  FFMA R33, R6, R17, R33 ;  /* 0x0000001106217223 */ /* 0x004fe20000000021 */
[----:B------:R-:W-:-:S02]  /*7920*/  FFMA R7, R17, R7, R14 ;  /* 0x0000000711077223 */ /* 0x000fc4000000000e */
[----:B------:R-:W2:Y:S01]  /*7930*/  LDS.64 R40, [R8+UR6+0x5580] ;  /* 0x0055800608287984 */ /* 0x000ea20008000a00 */
[----:B---3--:R-:W-:Y:S01]  /*7940*/  FFMA R33, R10, R18, R33 ;  /* 0x000000120a217223 */ /* 0x008fe20000000021 */
[----:B------:R-:W-:Y:S02]  /*7950*/  FFMA R18, R18, R11, R7 ;  /* 0x0000000b12127223 */ /* 0x000fe40000000007 */
[----:B------:R-:W3:Y:S01]  /*7960*/  LDS.64 R2, [R8+UR6+0x55c0] ;  /* 0x0055c00608027984 */ /* 0x000ee20008000a00 */
[----:B-1----:R-:W-:Y:S01]  /*7970*/  FFMA R33, R28, R19, R33 ;  /* 0x000000131c217223 */ /* 0x002fe20000000021 */
[----:B------:R-:W-:Y:S02]  /*7980*/  FFMA R18, R19, R29, R18 ;  /* 0x0000001d13127223 */ /* 0x000fe40000000012 */
[----:B------:R-:W-:Y:S04]  /*7990*/  LDS.64 R44, [R8+UR6+0x5600] ;  /* 0x00560006082c7984 */ /* 0x000fe80008000a00 */
[----:B------:R-:W1:Y:S01]  /*79a0*/  LDS.128 R12, [R0+0xe60] ;  /* 0x000e6000000c7984 */ /* 0x000e620000000c00 */
        /* <DEDUP_REMOVED lines=19> */
[----:B--2---:R-:W-:Y:S01]  /*7ae0*/  FFMA R33, R40, R26, R33 ;  /* 0x0000001a28217223 */ /* 0x004fe20000000021 */
[----:B------:R-:W-:Y:S02]  /*7af0*/  FFMA R26, R26, R41, R25 ;  /* 0x000000291a1a7223 */ /* 0x000fe40000000019 */
[----:B------:R-:W2:Y:S01]  /*7b00*/  LDS.64 R42, [R8+UR6+0x57c0] ;  /* 0x0057c006082a7984 */ /* 0x000ea20008000a00 */
[----:B---3--:R-:W-:Y:S01]  /*7b10*/  FFMA R33, R2, R27, R33 ;  /* 0x0000001b02217223 */ /* 0x008fe20000000021 */
[----:B------:R-:W-:Y:S02]  /*7b20*/  FFMA R26, R27, R3, R26 ;  /* 0x000000031b1a7223 */ /* 0x000fe4000000001a */
[----:B------:R-:W-:Y:S04]  /*7b30*/  LDS.64 R38, [R8+UR6+0x5800] ;  /* 0x0058000608267984 */ /* 0x000fe80008000a00 */
[----:B------:R-:W3:Y:S01]  /*7b40*/  LDS.128 R20, [R0+0xe80] ;  /* 0x000e800000147984 */ /* 0x000ee20000000c00 */
[C---:B-1----:R-:W-:Y:S01]  /*7b50*/  FFMA R33, R12.reuse, R44, R33 ;  /* 0x0000002c0c217223 */ /* 0x042fe20000000021 */
[----:B------:R-:W-:-:S02]  /*7b60*/  FFMA R26, R12, R45, R26 ;  /* 0x0000002d0c1a7223 */ /* 0x000fc4000000001a */
[----:B------:R-:W1:Y:S01]  /*7b70*/  LDS.64 R40, [R8+UR6+0x5840] ;  /* 0x0058400608287984 */ /* 0x000e620008000a00 */
        /* <DEDUP_REMOVED lines=19> */
[----:B--2---:R-:W-:Y:S01]  /*7cb0*/  FFMA R33, R42, R19, R33 ;  /* 0x000000132a217223 */ /* 0x004fe20000000021 */
[----:B------:R-:W-:Y:S02]  /*7cc0*/  FFMA R18, R19, R43, R18 ;  /* 0x0000002b13127223 */ /* 0x000fe40000000012 */
[----:B------:R-:W-:Y:S04]  /*7cd0*/  LDS.64 R34, [R8+UR6+0x5a00] ;  /* 0x005a000608227984 */ /* 0x000fe80008000a00 */
[----:B------:R-:W2:Y:S01]  /*7ce0*/  LDS.128 R12, [R0+0xea0] ;  /* 0x000ea000000c7984 */ /* 0x000ea20000000c00 */
[C---:B---3--:R-:W-:Y:S01]  /*7cf0*/  FFMA R33, R20.reuse, R38, R33 ;  /* 0x0000002614217223 */ /* 0x048fe20000000021 */
[----:B------:R-:W-:-:S02]  /*7d00*/  FFMA R18, R20, R39, R18 ;  /* 0x0000002714127223 */ /* 0x000fc40000000012 */
[----:B------:R-:W3:Y:S01]  /*7d10*/  LDS.64 R36, [R8+UR6+0x5a40] ;  /* 0x005a400608247984 */ /* 0x000ee20008000a00 */
[----:B-1----:R-:W-:Y:S01]  /*7d20*/  FFMA R33, R40, R21, R33 ;  /* 0x0000001528217223 */ /* 0x002fe20000000021 */
[----:B------:R-:W-:Y:S02]  /*7d30*/  FFMA R21, R21, R41, R18 ;  /* 0x0000002915157223 */ /* 0x000fe40000000012 */
[----:B------:R-:W1:Y:S01]  /*7d40*/  LDS.64 R42, [R8+UR6+0x5a80] ;  /* 0x005a8006082a7984 */ /* 0x000e620008000a00 */
        /* <DEDUP_REMOVED lines=194> */
[----:B--2---:R-:W-:Y:S01]  /*8970*/  FFMA R33, R44, R18, R33 ;  /* 0x000000122c217223 */ /* 0x004fe20000000021 */
[----:B------:R-:W-:-:S02]  /*8980*/  FFMA R18, R18, R45, R17 ;  /* 0x0000002d12127223 */ /* 0x000fc40000000011 */
[----:B------:R-:W2:Y:S01]  /*8990*/  LDS.64 R10, [R8+UR6+0x6980] ;  /* 0x00698006080a7984 */ /* 0x000ea20008000a00 */
[----:B---3--:R-:W-:Y:S01]  /*89a0*/  FFMA R33, R30, R19, R33 ;  /* 0x000000131e217223 */ /* 0x008fe20000000021 */
[----:B------:R-:W-:Y:S02]  /*89b0*/  FFMA R18, R19, R31, R18 ;  /* 0x0000001f13127223 */ /* 0x000fe40000000012 */
[----:B------:R-:W3:Y:S04]  /*89c0*/  LDS.64 R28, [R8+UR6+0x69c0] ;  /* 0x0069c006081c7984 */ /* 0x000ee80008000a00 */
[----:B------:R-:W-:Y:S01]  /*89d0*/  LDS.64 R42, [R8+UR6+0x6a00] ;  /* 0x006a0006082a7984 */ /* 0x000fe20008000a00 */
[C---:B-1----:R-:W-:Y:S01]  /*89e0*/  FFMA R33, R20.reuse, R34, R33 ;  /* 0x0000002214217223 */ /* 0x042fe20000000021 */
[----:B------:R-:W-:-:S02]  /*89f0*/  FFMA R18, R20, R35, R18 ;  /* 0x0000002314127223 */ /* 0x000fc40000000012 */
[----:B------:R-:W1:Y:S01]  /*8a00*/  LDS.128 R12, [R0+0xfa0] ;  /* 0x000fa000000c7984 */ /* 0x000e620000000c00 */
        /* <DEDUP_REMOVED lines=20> */
[----:B------:R-:W-:-:S04]  /*8b50*/  DEPBAR.LE SB0, 0x0 ;  /* 0x000080000000791a */ /* 0x000fc80000000000 */
[----:B------:R-:W-:Y:S01]  /*8b60*/  BAR.SYNC.DEFER_BLOCKING 0x0 ;  /* 0x0000000000007b1d */ /* 0x000fe20000010000 */
[----:B---3--:R-:W-:Y:S01]  /*8b70*/  FFMA R33, R28, R27, R33 ;  /* 0x0000001b1c217223 */ /* 0x008fe20000000021 */
[----:B------:R-:W-:-:S03]  /*8b80*/  FFMA R26, R27, R29, R26 ;  /* 0x0000001d1b1a7223 */ /* 0x000fc6000000001a */
[C---:B-1----:R-:W-:Y:S01]  /*8b90*/  FFMA R33, R12.reuse, R42, R33 ;  /* 0x0000002a0c217223 */ /* 0x042fe20000000021 */
        /* <DEDUP_REMOVED lines=11> */
[----:B------:R-:W1:Y:S01]  /*8c50*/  LDS.128 R20, [R0+0x1440] ;  /* 0x0014400000147984 */ /* 0x000e620000000c00 */
[----:B------:R-:W-:Y:S02]  /*8c60*/  FFMA R41, R17, R41, R14 ;  /* 0x0000002911297223 */ /* 0x000fe4000000000e */
[----:B------:R-:W-:Y:S01]  /*8c70*/  FFMA R33, R44, R18, R33 ;  /* 0x000000122c217223 */ /* 0x000fe20000000021 */
[----:B------:R-:W3:Y:S01]  /*8c80*/  LDS.64 R6, [R8+UR6+0x6c40] ;  /* 0x006c400608067984 */ /* 0x000ee20008000a00 */
[----:B------:R-:W-:-:S02]  /*8c90*/  FFMA R18, R18, R45, R41 ;  /* 0x0000002d12127223 */ /* 0x000fc40000000029 */
[----:B--2---:R-:W-:Y:S01]  /*8ca0*/  FFMA R33, R46, R19, R33 ;  /* 0x000000132e217223 */ /* 0x004fe20000000021 */
[----:B------:R-:W2:Y:S01]  /*8cb0*/  LDS.64 R10, [R8+UR6+0x6c80] ;  /* 0x006c8006080a7984 */ /* 0x000ea20008000a00 */
        /* <DEDUP_REMOVED lines=12> */
[----:B---3--:R-:W-:Y:S01]  /*8d80*/  FFMA R33, R6, R21, R33 ;  /* 0x0000001506217223 */ /* 0x008fe20000000021 */
[----:B------:R-:W-:Y:S02]  /*8d90*/  FFMA R21, R21, R7, R18 ;  /* 0x0000000715157223 */ /* 0x000fe40000000012 */
[----:B------:R-:W3:Y:S01]  /*8da0*/  LDS.64 R44, [R8+UR6+0x6e80] ;  /* 0x006e8006082c7984 */ /* 0x000ee20008000a00 */
[----:B--2---:R-:W-:Y:S01]  /*8db0*/  FFMA R33, R10, R22, R33 ;  /* 0x000000160a217223 */ /* 0x004fe20000000021 */
[----:B------:R-:W-:Y:S02]  /*8dc0*/  FFMA R22, R22, R11, R21 ;  /* 0x0000000b16167223 */ /* 0x000fe40000000015 */
[----:B------:R-:W2:Y:S01]  /*8dd0*/  LDS.64 R2, [R8+UR6+0x6ec0] ;  /* 0x006ec00608027984 */ /* 0x000ea20008000a00 */
        /* <DEDUP_REMOVED lines=23> */
[----:B---3--:R-:W-:Y:S01]  /*8f50*/  FFMA R33, R44, R14, R33 ;  /* 0x0000000e2c217223 */ /* 0x008fe20000000021 */
[----:B------:R-:W-:Y:S02]  /*8f60*/  FFMA R14, R14, R45, R13 ;  /* 0x0000002d0e0e7223 */ /* 0x000fe4000000000d */
[----:B------:R-:W3:Y:S01]  /*8f70*/  LDS.64 R38, [R8+UR6+0x70c0] ;  /* 0x0070c00608267984 */ /* 0x000ee20008000a00 */
[----:B--2---:R-:W-:Y:S01]  /*8f80*/  FFMA R33, R2, R15, R33 ;  /* 0x0000000f02217223 */ /* 0x004fe20000000021 */
[----:B------:R-:W-:-:S02]  /*8f90*/  FFMA R14, R15, R3, R14 ;  /* 0x000000030f0e7223 */ /* 0x000fc4000000000e */
[----:B------:R-:W-:Y:S04]  /*8fa0*/  LDS.64 R40, [R8+UR6+0x7100] ;  /* 0x0071000608287984 */ /* 0x000fe80008000a00 */
[----:B------:R-:W2:Y:S01]  /*8fb0*/  LDS.128 R24, [R0+0x1490] ;  /* 0x0014900000187984 */ /* 0x000ea20000000c00 */
        /* <DEDUP_REMOVED lines=22> */
[----:B---3--:R-:W-:Y:S01]  /*9120*/  FFMA R33, R38, R23, R33 ;  /* 0x0000001726217223 */ /* 0x008fe20000000021 */
[----:B------:R-:W-:-:S02]  /*9130*/  FFMA R22, R23, R39, R22 ;  /* 0x0000002717167223 */ /* 0x000fc40000000016 */
[----:B------:R-:W-:Y:S04]  /*9140*/  LDS.64 R34, [R8+UR6+0x7300] ;  /* 0x0073000608227984 */ /* 0x000fe80008000a00 */
[----:B------:R-:W3:Y:S01]  /*9150*/  LDS.128 R16, [R0+0x14b0] ;  /* 0x0014b00000107984 */ /* 0x000ee20000000c00 */
[C---:B--2---:R-:W-:Y:S01]  /*9160*/  FFMA R33, R24.reuse, R40, R33 ;  /* 0x0000002818217223 */ /* 0x044fe20000000021 */
[----:B------:R-:W-:Y:S02]  /*9170*/  FFMA R22, R24, R41, R22 ;  /* 0x0000002918167223 */ /* 0x000fe40000000016 */
[----:B------:R-:W2:Y:S01]  /*9180*/  LDS.64 R36, [R8+UR6+0x7340] ;  /* 0x0073400608247984 */ /* 0x000ea20008000a00 */
        /* <DEDUP_REMOVED lines=23> */
[C---:B---3--:R-:W-:Y:S01]  /*9300*/  FFMA R33, R16.reuse, R34, R33 ;  /* 0x0000002210217223 */ /* 0x048fe20000000021 */
[----:B------:R-:W-:Y:S02]  /*9310*/  FFMA R14, R16, R35, R14 ;  /* 0x00000023100e7223 */ /* 0x000fe4000000000e */
[----:B------:R-:W3:Y:S01]  /*9320*/  LDS.64 R42, [R8+UR6+0x7540] ;  /* 0x00754006082a7984 */ /* 0x000ee20008000a00 */
[----:B--2---:R-:W-:Y:S01]  /*9330*/  FFMA R33, R36, R17, R33 ;  /* 0x0000001124217223 */ /* 0x004fe20000000021 */
[----:B------:R-:W-:-:S02]  /*9340*/  FFMA R17, R17, R37, R14 ;  /* 0x0000002511117223 */ /* 0x000fc4000000000e */
[----:B------:R-:W2:Y:S01]  /*9350*/  LDS.64 R30, [R8+UR6+0x7580] ;  /* 0x00758006081e7984 */ /* 0x000ea20008000a00 */
        /* <DEDUP_REMOVED lines=23> */
[----:B---3--:R-:W-:Y:S01]  /*94d0*/  FFMA R33, R42, R25, R33 ;  /* 0x000000192a217223 */ /* 0x008fe20000000021 */
[----:B------:R-:W-:-:S02]  /*94e0*/  FFMA R43, R25, R43, R22 ;  /* 0x0000002b192b7223 */ /* 0x000fc40000000016 */
[----:B------:R-:W3:Y:S01]  /*94f0*/  LDS.64 R10, [R8+UR6+0x7780] ;  /* 0x00778006080a7984 */ /* 0x000ee20008000a00 */
[----:B--2---:R-:W-:Y:S01]  /*9500*/  FFMA R33, R30, R26, R33 ;  /* 0x0000001a1e217223 */ /* 0x004fe20000000021 */
[----:B------:R-:W-:Y:S02]  /*9510*/  FFMA R26, R26, R31, R43 ;  /* 0x0000001f1a1a7223 */ /* 0x000fe4000000002b */
[----:B------:R-:W2:Y:S01]  /*9520*/  LDS.64 R28, [R8+UR6+0x77c0] ;  /* 0x0077c006081c7984 */ /* 0x000ea20008000a00 */
        /* <DEDUP_REMOVED lines=23> */
[----:B---3--:R-:W-:Y:S01]  /*96a0*/  FFMA R33, R10, R18, R33 ;  /* 0x000000120a217223 */ /* 0x008fe20000000021 */
[----:B------:R-:W-:Y:S02]  /*96b0*/  FFMA R18, R18, R11, R7 ;  /* 0x0000000b12127223 */ /* 0x000fe40000000007 */
[----:B------:R-:W3:Y:S01]  /*96c0*/  LDS.64 R2, [R8+UR6+0x79c0] ;  /* 0x0079c00608027984 */ /* 0x000ee20008000a00 */
[----:B--2---:R-:W-:Y:S01]  /*96d0*/  FFMA R33, R28, R19, R33 ;  /* 0x000000131c217223 */ /* 0x004fe20000000021 */
[----:B------:R-:W-:Y:S02]  /*96e0*/  FFMA R18, R19, R29, R18 ;  /* 0x0000001d13127223 */ /* 0x000fe40000000012 */
[----:B------:R-:W-:Y:S04]  /*96f0*/  LDS.64 R44, [R8+UR6+0x7a00] ;  /* 0x007a0006082c7984 */ /* 0x000fe80008000a00 */
[----:B------:R-:W2:Y:S01]  /*9700*/  LDS.128 R12, [R0+0x1520] ;  /* 0x00152000000c7984 */ /* 0x000ea20000000c00 */
        /* <DEDUP_REMOVED lines=22> */
[----:B---3--:R-:W-:Y:S01]  /*9870*/  FFMA R33, R2, R27, R33 ;  /* 0x0000001b02217223 */ /* 0x008fe20000000021 */
[----:B------:R-:W-:Y:S02]  /*9880*/  FFMA R26, R27, R3, R26 ;  /* 0x000000031b1a7223 */ /* 0x000fe4000000001a */
[----:B------:R-:W-:Y:S04]  /*9890*/  LDS.64 R38, [R8+UR6+0x7c00] ;  /* 0x007c000608267984 */ /* 0x000fe80008000a00 */
[----:B------:R-:W3:Y:S01]  /*98a0*/  LDS.128 R20, [R0+0x1540] ;  /* 0x0015400000147984 */ /* 0x000ee20000000c00 */
[C---:B--2---:R-:W-:Y:S01]  /*98b0*/  FFMA R33, R12.reuse, R44, R33 ;  /* 0x0000002c0c217223 */ /* 0x044fe20000000021 */
[----:B------:R-:W-:-:S02]  /*98c0*/  FFMA R26, R12, R45, R26 ;  /* 0x0000002d0c1a7223 */ /* 0x000fc4000000001a */
[----:B------:R-:W2:Y:S01]  /*98d0*/  LDS.64 R40, [R8+UR6+0x7c40] ;  /* 0x007c400608287984 */ /* 0x000ea20008000a00 */
        /* <DEDUP_REMOVED lines=23> */
[C---:B---3--:R-:W-:Y:S01]  /*9a50*/  FFMA R33, R20.reuse, R38, R33 ;  /* 0x0000002614217223 */ /* 0x048fe20000000021 */
[----:B------:R-:W-:-:S02]  /*9a60*/  FFMA R18, R20, R39, R18 ;  /* 0x0000002714127223 */ /* 0x000fc40000000012 */
[----:B------:R-:W3:Y:S01]  /*9a70*/  LDS.64 R36, [R8+UR6+0x7e40] ;  /* 0x007e400608247984 */ /* 0x000ee20008000a00 */
[----:B--2---:R-:W-:Y:S01]  /*9a80*/  FFMA R33, R40, R21, R33 ;  /* 0x0000001528217223 */ /* 0x004fe20000000021 */
[----:B------:R-:W-:Y:S02]  /*9a90*/  FFMA R21, R21, R41, R18 ;  /* 0x0000002915157223 */ /* 0x000fe40000000012 */
[----:B------:R-:W2:Y:S01]  /*9aa0*/  LDS.64 R42, [R8+UR6+0x7e80] ;  /* 0x007e8006082a7984 */ /* 0x000ea20008000a00 */
        /* <DEDUP_REMOVED lines=219> */
[----:B------:R-:W-:Y:S01]  /*a860*/  FFMA R43, R25, R43, R4 ;  /* 0x0000002b192b7223 */ /* 0x000fe20000000004 */
[----:B------:R-:W5:Y:S01]  /*a870*/  LDC.64 R2, c[0x0][0x380] ;  /* 0x0000e000ff027b82 */ /* 0x000f620000000a00 */
[----:B------:R-:W5:Y:S01]  /*a880*/  LDS.64 R22, [R8+UR6+0x8f80] ;  /* 0x008f800608167984 */ /* 0x000f620008000a00 */
[----:B------:R-:W-:Y:S01]  /*a890*/  FFMA R33, R6, R26, R33 ;  /* 0x0000001a06217223 */ /* 0x000fe20000000021 */
[----:B------:R-:W-:-:S02]  /*a8a0*/  FFMA R26, R26, R7, R43 ;  /* 0x000000071a1a7223 */ /* 0x000fc4000000002b */
[----:B------:R-:W5:Y:S01]  /*a8b0*/  LDS.64 R38, [R8+UR6+0x8fc0] ;  /* 0x008fc00608267984 */ /* 0x000f620008000a00 */
[----:B-1----:R-:W-:Y:S01]  /*a8c0*/  FFMA R33, R10, R27, R33 ;  /* 0x0000001b0a217223 */ /* 0x002fe20000000021 */
[----:B------:R-:W-:-:S03]  /*a8d0*/  FFMA R26, R27, R11, R26 ;  /* 0x0000000b1b1a7223 */ /* 0x000fc6000000001a */
[C---:B---3--:R-:W-:Y:S01]  /*a8e0*/  FFMA R33, R12.reuse, R28, R33 ;  /* 0x0000001c0c217223 */ /* 0x048fe20000000021 */
[----:B------:R-:W-:-:S03]  /*a8f0*/  FFMA R26, R12, R29, R26 ;  /* 0x0000001d0c1a7223 */ /* 0x000fc6000000001a */
[----:B--2---:R-:W-:Y:S01]  /*a900*/  FFMA R33, R44, R13, R33 ;  /* 0x0000000d2c217223 */ /* 0x004fe20000000021 */
[----:B------:R-:W-:-:S03]  /*a910*/  FFMA R45, R13, R45, R26 ;  /* 0x0000002d0d2d7223 */ /* 0x000fc6000000001a */
[----:B----4-:R-:W-:Y:S01]  /*a920*/  FFMA R33, R30, R14, R33 ;  /* 0x0000000e1e217223 */ /* 0x010fe20000000021 */
[----:B------:R-:W-:Y:S01]  /*a930*/  FFMA R14, R14, R31, R45 ;  /* 0x0000001f0e0e7223 */ /* 0x000fe2000000002d */
[----:B-----5:R-:W-:-:S04]  /*a940*/  IMAD.WIDE.U32 R2, R91, 0x4, R2 ;  /* 0x000000045b027825 */ /* 0x020fc800078e0002 */
[----:B------:R-:W-:Y:S01]  /*a950*/  FFMA R33, R34, R15, R33 ;  /* 0x0000000f22217223 */ /* 0x000fe20000000021 */
[----:B------:R-:W-:-:S03]  /*a960*/  FFMA R14, R15, R35, R14 ;  /* 0x000000230f0e7223 */ /* 0x000fc6000000000e */
[C---:B------:R-:W-:Y:S01]  /*a970*/  FFMA R33, R16.reuse, R20, R33 ;  /* 0x0000001410217223 */ /* 0x040fe20000000021 */
[----:B------:R-:W-:-:S03]  /*a980*/  FFMA R14, R16, R21, R14 ;  /* 0x00000015100e7223 */ /* 0x000fc6000000000e */
[----:B------:R-:W-:Y:S01]  /*a990*/  FFMA R33, R36, R17, R33 ;  /* 0x0000001124217223 */ /* 0x000fe20000000021 */
[----:B------:R-:W-:-:S03]  /*a9a0*/  FFMA R37, R17, R37, R14 ;  /* 0x0000002511257223 */ /* 0x000fc6000000000e */
[----:B------:R-:W-:Y:S01]  /*a9b0*/  FFMA R33, R22, R18, R33 ;  /* 0x0000001216217223 */ /* 0x000fe20000000021 */
[----:B------:R-:W-:-:S03]  /*a9c0*/  FFMA R18, R18, R23, R37 ;  /* 0x0000001712127223 */ /* 0x000fc60000000025 */
[----:B------:R-:W-:Y:S01]  /*a9d0*/  FFMA R33, R38, R19, R33 ;  /* 0x0000001326217223 */ /* 0x000fe20000000021 */
[----:B------:R-:W-:-:S04]  /*a9e0*/  FFMA R39, R19, R39, R18 ;  /* 0x0000002713277223 */ /* 0x000fc80000000012 */
[----:B------:R-:W-:Y:S04]  /*a9f0*/  STG.E desc[UR8][R2.64], R33 ;  /* 0x0000002102007986 */ /* 0x000fe8000c101908 */
[----:B------:R-:W-:Y:S01]  /*aa00*/  STG.E desc[UR8][R2.64+0x4], R39 ;  /* 0x0000042702007986 */ /* 0x000fe2000c101908 */
[----:B------:R-:W-:Y:S05]  /*aa10*/  EXIT ;  /* 0x000000000000794d */ /* 0x000fea0003800000 */
.L_x_27:
[----:B------:R-:W-:-:S00]  /*aa20*/  BRA `(.L_x_27) ;  /* 0xfffffffc00fc7947 */ /* 0x000fc0000383ffff */
[----:B------:R-:W-:-:S00]  /*aa30*/  NOP ;  /* 0x0000000000007918 */ /* 0x000fc00000000000 */
        /* <DEDUP_REMOVED lines=12> */
.L_x_28:


//--------------------- .nv.shared.main_kernel    --------------------------
	.section	.nv.shared.main_kernel,"aw",@nobits
	.sectionflags	@""
	.align	4
.nv.shared.main_kernel:
	.zero		44800


//--------------------- .nv.shared.reserved.0     --------------------------
	.section	.nv.shared.reserved.0,"aw",@nobits
	.weak		__nv_reservedSMEM_offset_0_alias
	.size		__nv_reservedSMEM_offset_0_alias, 0, 64
	.other		__nv_reservedSMEM_offset_0_alias,@"STO_CUDA_RESERVED_SHARED STV_DEFAULT"
__nv_reservedSMEM_offset_0_alias:
	.zero		0
	.zero		64


//--------------------- .nv.constant0.main_kernel --------------------------
	.section	.nv.constant0.main_kernel,"a",@progbits
	.sectionflags	@""
	.align	4
.nv.constant0.main_kernel:
	.zero		920


//--------------------- SYMBOLS --------------------------

	.type		.nv.reservedSmem.offset0,@object
	.size		.nv.reservedSmem.offset0,0x4
	.type		.nv.reservedSmem.cap,@object
	.size		.nv.reservedSmem.cap,0x4
